//
// Generated by NVIDIA NVVM Compiler
//
// Compiler Build ID: CL-36424714
// Cuda compilation tools, release 13.0, V13.0.88
// Based on NVVM 20.0.0
//

.version 9.0
.target sm_100
.address_size 64

	// .globl	_Z13cudaMatrixAddPfS_S_
.extern .func  (.param .b32 func_retval0) vprintf
(
	.param .b64 vprintf_param_0,
	.param .b64 vprintf_param_1
)
;
.global .align 1 .b8 $str[20] = {99, 111, 108, 32, 61, 32, 37, 100, 44, 32, 114, 111, 119, 32, 61, 32, 37, 100, 10};

.visible .entry _Z13cudaMatrixAddPfS_S_(
	.param .u64 .ptr .align 1 _Z13cudaMatrixAddPfS_S__param_0,
	.param .u64 .ptr .align 1 _Z13cudaMatrixAddPfS_S__param_1,
	.param .u64 .ptr .align 1 _Z13cudaMatrixAddPfS_S__param_2
)
{
	.reg .b32 	%r<2>;
	.reg .b32 	%f<4>;
	.reg .b64 	%rd<11>;

	ld.param.u64 	%rd1, [_Z13cudaMatrixAddPfS_S__param_0];
	ld.param.u64 	%rd2, [_Z13cudaMatrixAddPfS_S__param_1];
	ld.param.u64 	%rd3, [_Z13cudaMatrixAddPfS_S__param_2];
	cvta.to.global.u64 	%rd4, %rd3;
	cvta.to.global.u64 	%rd5, %rd2;
	cvta.to.global.u64 	%rd6, %rd1;
	mov.u32 	%r1, %ctaid.x;
	mul.wide.u32 	%rd7, %r1, 4;
	add.s64 	%rd8, %rd6, %rd7;
	ld.global.f32 	%f1, [%rd8];
	add.s64 	%rd9, %rd5, %rd7;
	ld.global.f32 	%f2, [%rd9];
	add.f32 	%f3, %f1, %f2;
	add.s64 	%rd10, %rd4, %rd7;
	st.global.f32 	[%rd10], %f3;
	ret;

}
	// .globl	_Z14cudaMatrixMultPfS_S_i
.visible .entry _Z14cudaMatrixMultPfS_S_i(
	.param .u64 .ptr .align 1 _Z14cudaMatrixMultPfS_S_i_param_0,
	.param .u64 .ptr .align 1 _Z14cudaMatrixMultPfS_S_i_param_1,
	.param .u64 .ptr .align 1 _Z14cudaMatrixMultPfS_S_i_param_2,
	.param .u32 _Z14cudaMatrixMultPfS_S_i_param_3
)
{
	.reg .pred 	%p<10>;
	.reg .b32 	%r<40>;
	.reg .b32 	%f<67>;
	.reg .b64 	%rd<67>;

	ld.param.u64 	%rd14, [_Z14cudaMatrixMultPfS_S_i_param_0];
	ld.param.u64 	%rd15, [_Z14cudaMatrixMultPfS_S_i_param_1];
	ld.param.u32 	%r18, [_Z14cudaMatrixMultPfS_S_i_param_3];
	cvta.to.global.u64 	%rd1, %rd15;
	cvta.to.global.u64 	%rd2, %rd14;
	mov.u32 	%r19, %ctaid.y;
	mov.u32 	%r20, %ntid.y;
	mov.u32 	%r21, %tid.y;
	mad.lo.s32 	%r1, %r19, %r20, %r21;
	mov.u32 	%r22, %ctaid.x;
	mov.u32 	%r23, %ntid.x;
	mov.u32 	%r24, %tid.x;
	mad.lo.s32 	%r2, %r22, %r23, %r24;
	max.s32 	%r25, %r1, %r2;
	setp.ge.s32 	%p1, %r25, %r18;
	@%p1 bra 	$L__BB1_13;
	mul.lo.s32 	%r3, %r18, %r1;
	and.b32  	%r4, %r18, 7;
	setp.lt.u32 	%p2, %r18, 8;
	mov.f32 	%f66, 0f00000000;
	mov.b32 	%r38, 0;
	@%p2 bra 	$L__BB1_4;
	and.b32  	%r38, %r18, 2147483640;
	neg.s32 	%r36, %r38;
	mul.wide.s32 	%rd16, %r18, 4;
	add.s64 	%rd3, %rd1, %rd16;
	shl.b32 	%r7, %r18, 3;
	mul.wide.s32 	%rd17, %r18, 8;
	add.s64 	%rd4, %rd1, %rd17;
	mul.wide.s32 	%rd18, %r18, 12;
	add.s64 	%rd5, %rd1, %rd18;
	mul.wide.s32 	%rd19, %r18, 16;
	add.s64 	%rd6, %rd1, %rd19;
	mul.wide.s32 	%rd20, %r18, 20;
	add.s64 	%rd7, %rd1, %rd20;
	mul.wide.s32 	%rd21, %r18, 24;
	add.s64 	%rd8, %rd1, %rd21;
	mul.wide.s32 	%rd22, %r18, 28;
	add.s64 	%rd9, %rd1, %rd22;
	mul.wide.u32 	%rd23, %r3, 4;
	add.s64 	%rd24, %rd23, %rd2;
	add.s64 	%rd66, %rd24, 16;
	mov.f32 	%f66, 0f00000000;
	mov.u32 	%r35, %r2;
$L__BB1_3:
	.pragma "nounroll";
	mul.wide.s32 	%rd25, %r35, 4;
	add.s64 	%rd26, %rd3, %rd25;
	add.s64 	%rd27, %rd4, %rd25;
	add.s64 	%rd28, %rd5, %rd25;
	add.s64 	%rd29, %rd6, %rd25;
	add.s64 	%rd30, %rd7, %rd25;
	add.s64 	%rd31, %rd8, %rd25;
	add.s64 	%rd32, %rd9, %rd25;
	add.s64 	%rd33, %rd1, %rd25;
	ld.global.f32 	%f16, [%rd66+-16];
	ld.global.f32 	%f17, [%rd33];
	fma.rn.f32 	%f18, %f16, %f17, %f66;
	ld.global.f32 	%f19, [%rd66+-12];
	ld.global.f32 	%f20, [%rd26];
	fma.rn.f32 	%f21, %f19, %f20, %f18;
	ld.global.f32 	%f22, [%rd66+-8];
	ld.global.f32 	%f23, [%rd27];
	fma.rn.f32 	%f24, %f22, %f23, %f21;
	ld.global.f32 	%f25, [%rd66+-4];
	ld.global.f32 	%f26, [%rd28];
	fma.rn.f32 	%f27, %f25, %f26, %f24;
	ld.global.f32 	%f28, [%rd66];
	ld.global.f32 	%f29, [%rd29];
	fma.rn.f32 	%f30, %f28, %f29, %f27;
	ld.global.f32 	%f31, [%rd66+4];
	ld.global.f32 	%f32, [%rd30];
	fma.rn.f32 	%f33, %f31, %f32, %f30;
	ld.global.f32 	%f34, [%rd66+8];
	ld.global.f32 	%f35, [%rd31];
	fma.rn.f32 	%f36, %f34, %f35, %f33;
	ld.global.f32 	%f37, [%rd66+12];
	ld.global.f32 	%f38, [%rd32];
	fma.rn.f32 	%f66, %f37, %f38, %f36;
	add.s32 	%r36, %r36, 8;
	add.s32 	%r35, %r35, %r7;
	add.s64 	%rd66, %rd66, 32;
	setp.ne.s32 	%p3, %r36, 0;
	@%p3 bra 	$L__BB1_3;
$L__BB1_4:
	setp.eq.s32 	%p4, %r4, 0;
	@%p4 bra 	$L__BB1_12;
	and.b32  	%r13, %r18, 3;
	setp.lt.u32 	%p5, %r4, 4;
	@%p5 bra 	$L__BB1_7;
	add.s32 	%r27, %r38, %r3;
	mul.wide.u32 	%rd34, %r27, 4;
	add.s64 	%rd35, %rd2, %rd34;
	ld.global.f32 	%f40, [%rd35];
	mad.lo.s32 	%r28, %r38, %r18, %r2;
	mul.wide.s32 	%rd36, %r28, 4;
	add.s64 	%rd37, %rd1, %rd36;
	ld.global.f32 	%f41, [%rd37];
	fma.rn.f32 	%f42, %f40, %f41, %f66;
	cvt.u64.u32 	%rd38, %r3;
	cvt.u64.u32 	%rd39, %r38;
	add.s64 	%rd40, %rd39, %rd38;
	shl.b64 	%rd41, %rd40, 2;
	add.s64 	%rd42, %rd2, %rd41;
	ld.global.f32 	%f43, [%rd42+4];
	mul.wide.s32 	%rd43, %r18, 4;
	add.s64 	%rd44, %rd37, %rd43;
	ld.global.f32 	%f44, [%rd44];
	fma.rn.f32 	%f45, %f43, %f44, %f42;
	ld.global.f32 	%f46, [%rd42+8];
	add.s64 	%rd45, %rd44, %rd43;
	ld.global.f32 	%f47, [%rd45];
	fma.rn.f32 	%f48, %f46, %f47, %f45;
	ld.global.f32 	%f49, [%rd42+12];
	add.s64 	%rd46, %rd45, %rd43;
	ld.global.f32 	%f50, [%rd46];
	fma.rn.f32 	%f66, %f49, %f50, %f48;
	add.s32 	%r38, %r38, 4;
$L__BB1_7:
	setp.eq.s32 	%p6, %r13, 0;
	@%p6 bra 	$L__BB1_12;
	setp.eq.s32 	%p7, %r13, 1;
	@%p7 bra 	$L__BB1_10;
	add.s32 	%r29, %r38, %r3;
	mul.wide.u32 	%rd47, %r29, 4;
	add.s64 	%rd48, %rd2, %rd47;
	ld.global.f32 	%f52, [%rd48];
	mad.lo.s32 	%r30, %r38, %r18, %r2;
	mul.wide.s32 	%rd49, %r30, 4;
	add.s64 	%rd50, %rd1, %rd49;
	ld.global.f32 	%f53, [%rd50];
	fma.rn.f32 	%f54, %f52, %f53, %f66;
	cvt.u64.u32 	%rd51, %r3;
	cvt.u64.u32 	%rd52, %r38;
	add.s64 	%rd53, %rd52, %rd51;
	shl.b64 	%rd54, %rd53, 2;
	add.s64 	%rd55, %rd2, %rd54;
	ld.global.f32 	%f55, [%rd55+4];
	mul.wide.s32 	%rd56, %r18, 4;
	add.s64 	%rd57, %rd50, %rd56;
	ld.global.f32 	%f56, [%rd57];
	fma.rn.f32 	%f66, %f55, %f56, %f54;
	add.s32 	%r38, %r38, 2;
$L__BB1_10:
	and.b32  	%r31, %r18, 1;
	setp.eq.b32 	%p8, %r31, 1;
	not.pred 	%p9, %p8;
	@%p9 bra 	$L__BB1_12;
	add.s32 	%r32, %r38, %r3;
	mul.wide.u32 	%rd58, %r32, 4;
	add.s64 	%rd59, %rd2, %rd58;
	ld.global.f32 	%f57, [%rd59];
	mad.lo.s32 	%r33, %r38, %r18, %r2;
	mul.wide.s32 	%rd60, %r33, 4;
	add.s64 	%rd61, %rd1, %rd60;
	ld.global.f32 	%f58, [%rd61];
	fma.rn.f32 	%f66, %f57, %f58, %f66;
$L__BB1_12:
	ld.param.u64 	%rd65, [_Z14cudaMatrixMultPfS_S_i_param_2];
	add.s32 	%r34, %r3, %r2;
	cvta.to.global.u64 	%rd62, %rd65;
	mul.wide.s32 	%rd63, %r34, 4;
	add.s64 	%rd64, %rd62, %rd63;
	st.global.f32 	[%rd64], %f66;
$L__BB1_13:
	ret;

}
	// .globl	_Z16cudaMatrixConv2DPfS_S_iiii
.visible .entry _Z16cudaMatrixConv2DPfS_S_iiii(
	.param .u64 .ptr .align 1 _Z16cudaMatrixConv2DPfS_S_iiii_param_0,
	.param .u64 .ptr .align 1 _Z16cudaMatrixConv2DPfS_S_iiii_param_1,
	.param .u64 .ptr .align 1 _Z16cudaMatrixConv2DPfS_S_iiii_param_2,
	.param .u32 _Z16cudaMatrixConv2DPfS_S_iiii_param_3,
	.param .u32 _Z16cudaMatrixConv2DPfS_S_iiii_param_4,
	.param .u32 _Z16cudaMatrixConv2DPfS_S_iiii_param_5,
	.param .u32 _Z16cudaMatrixConv2DPfS_S_iiii_param_6
)
{
	.local .align 8 .b8 	__local_depot2[8];
	.reg .b64 	%SP;
	.reg .b64 	%SPL;
	.reg .pred 	%p<18>;
	.reg .b32 	%r<78>;
	.reg .b32 	%f<121>;
	.reg .b64 	%rd<49>;

	mov.u64 	%SPL, __local_depot2;
	cvta.local.u64 	%SP, %SPL;
	ld.param.u64 	%rd9, [_Z16cudaMatrixConv2DPfS_S_iiii_param_0];
	ld.param.u64 	%rd10, [_Z16cudaMatrixConv2DPfS_S_iiii_param_1];
	ld.param.u32 	%r28, [_Z16cudaMatrixConv2DPfS_S_iiii_param_3];
	ld.param.u32 	%r29, [_Z16cudaMatrixConv2DPfS_S_iiii_param_4];
	ld.param.u32 	%r30, [_Z16cudaMatrixConv2DPfS_S_iiii_param_5];
	ld.param.u32 	%r31, [_Z16cudaMatrixConv2DPfS_S_iiii_param_6];
	cvta.to.global.u64 	%rd1, %rd10;
	cvta.to.global.u64 	%rd2, %rd9;
	mov.u32 	%r32, %ctaid.y;
	mov.u32 	%r33, %ntid.y;
	mov.u32 	%r34, %tid.y;
	mad.lo.s32 	%r1, %r32, %r33, %r34;
	mov.u32 	%r35, %ctaid.x;
	mov.u32 	%r36, %ntid.x;
	mul.lo.s32 	%r2, %r35, %r36;
	mov.u32 	%r3, %tid.x;
	add.s32 	%r4, %r2, %r3;
	shr.u32 	%r37, %r30, 31;
	add.s32 	%r38, %r30, %r37;
	shr.s32 	%r39, %r38, 1;
	setp.ge.s32 	%p1, %r39, %r1;
	@%p1 bra 	$L__BB2_21;
	neg.s32 	%r5, %r39;
	sub.s32 	%r43, %r28, %r39;
	setp.ge.s32 	%p2, %r1, %r43;
	shr.u32 	%r44, %r31, 31;
	add.s32 	%r45, %r31, %r44;
	shr.s32 	%r46, %r45, 1;
	setp.ge.s32 	%p3, %r46, %r4;
	or.pred  	%p4, %p2, %p3;
	@%p4 bra 	$L__BB2_21;
	neg.s32 	%r6, %r46;
	sub.s32 	%r50, %r29, %r46;
	setp.ge.s32 	%p5, %r4, %r50;
	mov.f32 	%f119, 0f00000000;
	@%p5 bra 	$L__BB2_21;
	add.u64 	%rd11, %SP, 0;
	add.u64 	%rd12, %SPL, 0;
	st.local.v2.u32 	[%rd12], {%r4, %r1};
	mov.u64 	%rd13, $str;
	cvta.global.u64 	%rd14, %rd13;
	{ // callseq 0, 0
	.param .b64 param0;
	st.param.b64 	[param0], %rd14;
	.param .b64 param1;
	st.param.b64 	[param1], %rd11;
	.param .b32 retval0;
	call.uni (retval0), 
	vprintf, 
	(
	param0, 
	param1
	);
	ld.param.b32 	%r51, [retval0];
	} // callseq 0
	setp.lt.s32 	%p6, %r30, 1;
	@%p6 bra 	$L__BB2_20;
	setp.lt.s32 	%p7, %r31, 1;
	@%p7 bra 	$L__BB2_20;
	and.b32  	%r7, %r31, 15;
	and.b32  	%r8, %r31, 7;
	and.b32  	%r9, %r31, 2147483632;
	and.b32  	%r10, %r31, 3;
	neg.s32 	%r11, %r9;
	add.s32 	%r54, %r3, %r6;
	add.s32 	%r12, %r54, %r2;
	mov.f32 	%f119, 0f00000000;
	mov.b32 	%r72, 0;
$L__BB2_6:
	setp.lt.u32 	%p8, %r31, 16;
	add.s32 	%r56, %r5, %r1;
	add.s32 	%r57, %r56, %r72;
	mul.lo.s32 	%r14, %r57, %r28;
	add.s32 	%r58, %r6, %r4;
	add.s32 	%r15, %r58, %r14;
	mul.lo.s32 	%r16, %r72, %r30;
	mov.b32 	%r76, 0;
	@%p8 bra 	$L__BB2_9;
	add.s32 	%r73, %r12, %r14;
	mul.wide.u32 	%rd15, %r16, 4;
	add.s64 	%rd16, %rd1, %rd15;
	add.s64 	%rd48, %rd16, 32;
	mov.u32 	%r74, %r11;
$L__BB2_8:
	.pragma "nounroll";
	mul.wide.s32 	%rd17, %r73, 4;
	add.s64 	%rd18, %rd2, %rd17;
	ld.global.f32 	%f21, [%rd18];
	ld.global.f32 	%f22, [%rd48+-32];
	fma.rn.f32 	%f23, %f21, %f22, %f119;
	ld.global.f32 	%f24, [%rd18+4];
	ld.global.f32 	%f25, [%rd48+-28];
	fma.rn.f32 	%f26, %f24, %f25, %f23;
	ld.global.f32 	%f27, [%rd18+8];
	ld.global.f32 	%f28, [%rd48+-24];
	fma.rn.f32 	%f29, %f27, %f28, %f26;
	ld.global.f32 	%f30, [%rd18+12];
	ld.global.f32 	%f31, [%rd48+-20];
	fma.rn.f32 	%f32, %f30, %f31, %f29;
	ld.global.f32 	%f33, [%rd18+16];
	ld.global.f32 	%f34, [%rd48+-16];
	fma.rn.f32 	%f35, %f33, %f34, %f32;
	ld.global.f32 	%f36, [%rd18+20];
	ld.global.f32 	%f37, [%rd48+-12];
	fma.rn.f32 	%f38, %f36, %f37, %f35;
	ld.global.f32 	%f39, [%rd18+24];
	ld.global.f32 	%f40, [%rd48+-8];
	fma.rn.f32 	%f41, %f39, %f40, %f38;
	ld.global.f32 	%f42, [%rd18+28];
	ld.global.f32 	%f43, [%rd48+-4];
	fma.rn.f32 	%f44, %f42, %f43, %f41;
	ld.global.f32 	%f45, [%rd18+32];
	ld.global.f32 	%f46, [%rd48];
	fma.rn.f32 	%f47, %f45, %f46, %f44;
	ld.global.f32 	%f48, [%rd18+36];
	ld.global.f32 	%f49, [%rd48+4];
	fma.rn.f32 	%f50, %f48, %f49, %f47;
	ld.global.f32 	%f51, [%rd18+40];
	ld.global.f32 	%f52, [%rd48+8];
	fma.rn.f32 	%f53, %f51, %f52, %f50;
	ld.global.f32 	%f54, [%rd18+44];
	ld.global.f32 	%f55, [%rd48+12];
	fma.rn.f32 	%f56, %f54, %f55, %f53;
	ld.global.f32 	%f57, [%rd18+48];
	ld.global.f32 	%f58, [%rd48+16];
	fma.rn.f32 	%f59, %f57, %f58, %f56;
	ld.global.f32 	%f60, [%rd18+52];
	ld.global.f32 	%f61, [%rd48+20];
	fma.rn.f32 	%f62, %f60, %f61, %f59;
	ld.global.f32 	%f63, [%rd18+56];
	ld.global.f32 	%f64, [%rd48+24];
	fma.rn.f32 	%f65, %f63, %f64, %f62;
	ld.global.f32 	%f66, [%rd18+60];
	ld.global.f32 	%f67, [%rd48+28];
	fma.rn.f32 	%f119, %f66, %f67, %f65;
	add.s32 	%r74, %r74, 16;
	add.s32 	%r73, %r73, 16;
	add.s64 	%rd48, %rd48, 64;
	setp.ne.s32 	%p9, %r74, 0;
	mov.u32 	%r76, %r9;
	@%p9 bra 	$L__BB2_8;
$L__BB2_9:
	setp.eq.s32 	%p10, %r7, 0;
	@%p10 bra 	$L__BB2_19;
	add.s32 	%r59, %r7, -1;
	setp.lt.u32 	%p11, %r59, 7;
	@%p11 bra 	$L__BB2_12;
	add.s32 	%r60, %r15, %r76;
	mul.wide.s32 	%rd19, %r60, 4;
	add.s64 	%rd20, %rd2, %rd19;
	ld.global.f32 	%f69, [%rd20];
	add.s32 	%r61, %r76, %r16;
	mul.wide.u32 	%rd21, %r61, 4;
	add.s64 	%rd22, %rd1, %rd21;
	ld.global.f32 	%f70, [%rd22];
	fma.rn.f32 	%f71, %f69, %f70, %f119;
	ld.global.f32 	%f72, [%rd20+4];
	cvt.u64.u32 	%rd23, %r16;
	cvt.u64.u32 	%rd24, %r76;
	add.s64 	%rd25, %rd24, %rd23;
	shl.b64 	%rd26, %rd25, 2;
	add.s64 	%rd27, %rd1, %rd26;
	ld.global.f32 	%f73, [%rd27+4];
	fma.rn.f32 	%f74, %f72, %f73, %f71;
	ld.global.f32 	%f75, [%rd20+8];
	ld.global.f32 	%f76, [%rd27+8];
	fma.rn.f32 	%f77, %f75, %f76, %f74;
	ld.global.f32 	%f78, [%rd20+12];
	ld.global.f32 	%f79, [%rd27+12];
	fma.rn.f32 	%f80, %f78, %f79, %f77;
	ld.global.f32 	%f81, [%rd20+16];
	ld.global.f32 	%f82, [%rd27+16];
	fma.rn.f32 	%f83, %f81, %f82, %f80;
	ld.global.f32 	%f84, [%rd20+20];
	ld.global.f32 	%f85, [%rd27+20];
	fma.rn.f32 	%f86, %f84, %f85, %f83;
	ld.global.f32 	%f87, [%rd20+24];
	ld.global.f32 	%f88, [%rd27+24];
	fma.rn.f32 	%f89, %f87, %f88, %f86;
	ld.global.f32 	%f90, [%rd20+28];
	ld.global.f32 	%f91, [%rd27+28];
	fma.rn.f32 	%f119, %f90, %f91, %f89;
	add.s32 	%r76, %r76, 8;
$L__BB2_12:
	setp.eq.s32 	%p12, %r8, 0;
	@%p12 bra 	$L__BB2_19;
	add.s32 	%r62, %r8, -1;
	setp.lt.u32 	%p13, %r62, 3;
	@%p13 bra 	$L__BB2_15;
	add.s32 	%r63, %r15, %r76;
	mul.wide.s32 	%rd28, %r63, 4;
	add.s64 	%rd29, %rd2, %rd28;
	ld.global.f32 	%f93, [%rd29];
	add.s32 	%r64, %r76, %r16;
	mul.wide.u32 	%rd30, %r64, 4;
	add.s64 	%rd31, %rd1, %rd30;
	ld.global.f32 	%f94, [%rd31];
	fma.rn.f32 	%f95, %f93, %f94, %f119;
	ld.global.f32 	%f96, [%rd29+4];
	cvt.u64.u32 	%rd32, %r16;
	cvt.u64.u32 	%rd33, %r76;
	add.s64 	%rd34, %rd33, %rd32;
	shl.b64 	%rd35, %rd34, 2;
	add.s64 	%rd36, %rd1, %rd35;
	ld.global.f32 	%f97, [%rd36+4];
	fma.rn.f32 	%f98, %f96, %f97, %f95;
	ld.global.f32 	%f99, [%rd29+8];
	ld.global.f32 	%f100, [%rd36+8];
	fma.rn.f32 	%f101, %f99, %f100, %f98;
	ld.global.f32 	%f102, [%rd29+12];
	ld.global.f32 	%f103, [%rd36+12];
	fma.rn.f32 	%f119, %f102, %f103, %f101;
	add.s32 	%r76, %r76, 4;
$L__BB2_15:
	setp.eq.s32 	%p14, %r10, 0;
	@%p14 bra 	$L__BB2_19;
	setp.eq.s32 	%p15, %r10, 1;
	add.s32 	%r65, %r15, %r76;
	mul.wide.s32 	%rd37, %r65, 4;
	add.s64 	%rd6, %rd2, %rd37;
	ld.global.f32 	%f104, [%rd6];
	add.s32 	%r66, %r76, %r16;
	mul.wide.u32 	%rd38, %r66, 4;
	add.s64 	%rd39, %rd1, %rd38;
	ld.global.f32 	%f105, [%rd39];
	fma.rn.f32 	%f119, %f104, %f105, %f119;
	@%p15 bra 	$L__BB2_19;
	setp.eq.s32 	%p16, %r10, 2;
	ld.global.f32 	%f106, [%rd6+4];
	cvt.u64.u32 	%rd40, %r16;
	cvt.u64.u32 	%rd41, %r76;
	add.s64 	%rd42, %rd41, %rd40;
	shl.b64 	%rd43, %rd42, 2;
	add.s64 	%rd7, %rd1, %rd43;
	ld.global.f32 	%f107, [%rd7+4];
	fma.rn.f32 	%f119, %f106, %f107, %f119;
	@%p16 bra 	$L__BB2_19;
	ld.global.f32 	%f108, [%rd6+8];
	ld.global.f32 	%f109, [%rd7+8];
	fma.rn.f32 	%f119, %f108, %f109, %f119;
$L__BB2_19:
	add.s32 	%r72, %r72, 1;
	setp.ne.s32 	%p17, %r72, %r30;
	@%p17 bra 	$L__BB2_6;
$L__BB2_20:
	ld.param.u64 	%rd47, [_Z16cudaMatrixConv2DPfS_S_iiii_param_2];
	add.s32 	%r67, %r5, %r1;
	sub.s32 	%r68, %r28, %r30;
	mad.lo.s32 	%r69, %r67, %r68, %r67;
	add.s32 	%r70, %r6, %r4;
	add.s32 	%r71, %r70, %r69;
	cvta.to.global.u64 	%rd44, %rd47;
	mul.wide.s32 	%rd45, %r71, 4;
	add.s64 	%rd46, %rd44, %rd45;
	st.global.f32 	[%rd46], %f119;
$L__BB2_21:
	ret;

}


// ===== COMPILED SASS (sm_100) =====

	.target	sm_100

	.elftype	@"ET_EXEC"


//--------------------- .note.nv.tkinfo           --------------------------
	.section	.note.nv.tkinfo,"",@"SHT_NOTE"
	.sectionflags	@"SHF_NOTE_NV_TKINFO"
	.tkinfo
        /*0018*/ 	.word	0x00000002
        /*0030*/ 	.string	""
        /*0030*/ 	.string	"ptxas"
        /*0030*/ 	.string	"Cuda compilation tools, release 13.0, V13.0.88"
        /*0030*/ 	.string	"Build cuda_13.0.r13.0/compiler.36424714_0"
        /*0030*/ 	.string	"-arch sm_100 -m 64 "



//--------------------- .note.nv.cuinfo           --------------------------
	.section	.note.nv.cuinfo,"",@"SHT_NOTE"
	.sectionflags	@"SHF_NOTE_NV_CUINFO"
        /*0018*/ 	.short	0x0002
        /*001a*/ 	.short	0x0064
        /*001c*/ 	.short	0x0082
	.zero		2


//--------------------- .nv.info                  --------------------------
	.section	.nv.info,"",@"SHT_CUDA_INFO"
	.align	4


	//----- nvinfo : EIATTR_REGCOUNT
	.align		4
        /*0000*/ 	.byte	0x04, 0x2f
        /*0002*/ 	.short	(.L_2 - .L_1)
	.align		4
.L_1:
        /*0004*/ 	.word	index@(_Z13cudaMatrixAddPfS_S_)
        /*0008*/ 	.word	0x0000000c


	//----- nvinfo : EIATTR_FRAME_SIZE
	.align		4
.L_2:
        /*000c*/ 	.byte	0x04, 0x11
        /*000e*/ 	.short	(.L_4 - .L_3)
	.align		4
.L_3:
        /*0010*/ 	.word	index@(_Z13cudaMatrixAddPfS_S_)
        /*0014*/ 	.word	0x00000000


	//----- nvinfo : EIATTR_REGCOUNT
	.align		4
.L_4:
        /*0018*/ 	.byte	0x04, 0x2f
        /*001a*/ 	.short	(.L_6 - .L_5)
	.align		4
.L_5:
        /*001c*/ 	.word	index@(_Z14cudaMatrixMultPfS_S_i)
        /*0020*/ 	.word	0x0000001e


	//----- nvinfo : EIATTR_FRAME_SIZE
	.align		4
.L_6:
        /*0024*/ 	.byte	0x04, 0x11
        /*0026*/ 	.short	(.L_8 - .L_7)
	.align		4
.L_7:
        /*0028*/ 	.word	index@(_Z14cudaMatrixMultPfS_S_i)
        /*002c*/ 	.word	0x00000000


	//----- nvinfo : EIATTR_REGCOUNT
	.align		4
.L_8:
        /*0030*/ 	.byte	0x04, 0x2f
        /*0032*/ 	.short	(.L_10 - .L_9)
	.align		4
.L_9:
        /*0034*/ 	.word	index@(_Z16cudaMatrixConv2DPfS_S_iiii)
        /*0038*/ 	.word	0x00000020


	//----- nvinfo : EIATTR_FRAME_SIZE
	.align		4
.L_10:
        /*003c*/ 	.byte	0x04, 0x11
        /*003e*/ 	.short	(.L_12 - .L_11)
	.align		4
.L_11:
        /*0040*/ 	.word	index@(_Z16cudaMatrixConv2DPfS_S_iiii)
        /*0044*/ 	.word	0x00000008


	//----- nvinfo : EIATTR_MIN_STACK_SIZE
	.align		4
.L_12:
        /*0048*/ 	.byte	0x04, 0x12
        /*004a*/ 	.short	(.L_14 - .L_13)
	.align		4
.L_13:
        /*004c*/ 	.word	index@(_Z16cudaMatrixConv2DPfS_S_iiii)
        /*0050*/ 	.word	0x00000008


	//----- nvinfo : EIATTR_MIN_STACK_SIZE
	.align		4
.L_14:
        /*0054*/ 	.byte	0x04, 0x12
        /*0056*/ 	.short	(.L_16 - .L_15)
	.align		4
.L_15:
        /*0058*/ 	.word	index@(_Z14cudaMatrixMultPfS_S_i)
        /*005c*/ 	.word	0x00000000


	//----- nvinfo : EIATTR_MIN_STACK_SIZE
	.align		4
.L_16:
        /*0060*/ 	.byte	0x04, 0x12
        /*0062*/ 	.short	(.L_18 - .L_17)
	.align		4
.L_17:
        /*0064*/ 	.word	index@(_Z13cudaMatrixAddPfS_S_)
        /*0068*/ 	.word	0x00000000
.L_18:


//--------------------- .nv.compat                --------------------------
	.section	.nv.compat,"",@"SHT_CUDA_COMPAT_INFO"
	.align	4
        /*0000*/ 	.byte	0x02, 0x09, 0x00, 0x00, 0x02, 0x02, 0x01, 0x00, 0x02, 0x05, 0x05, 0x00, 0x03, 0x07, 0x01, 0x01
        /*0010*/ 	.byte	0x02, 0x03, 0x00, 0x00, 0x02, 0x06, 0x01, 0x00, 0x04, 0x0b, 0x08, 0x00, 0x09, 0x00, 0x00, 0x00
        /*0020*/ 	.byte	0x00, 0x00, 0x00, 0x00


//--------------------- .nv.info._Z16cudaMatrixConv2DPfS_S_iiii --------------------------
	.section	.nv.info._Z16cudaMatrixConv2DPfS_S_iiii,"",@"SHT_CUDA_INFO"
	.sectionflags	@""
	.align	4


	//----- nvinfo : EIATTR_CUDA_API_VERSION
	.align		4
        /*0000*/ 	.byte	0x04, 0x37
        /*0002*/ 	.short	(.L_20 - .L_19)
.L_19:
        /*0004*/ 	.word	0x00000082


	//----- nvinfo : EIATTR_KPARAM_INFO
	.align		4
.L_20:
        /*0008*/ 	.byte	0x04, 0x17
        /*000a*/ 	.short	(.L_22 - .L_21)
.L_21:
        /*000c*/ 	.word	0x00000000
        /*0010*/ 	.short	0x0006
        /*0012*/ 	.short	0x0024
        /*0014*/ 	.byte	0x00, 0xf0, 0x11, 0x00


	//----- nvinfo : EIATTR_KPARAM_INFO
	.align		4
.L_22:
        /*0018*/ 	.byte	0x04, 0x17
        /*001a*/ 	.short	(.L_24 - .L_23)
.L_23:
        /*001c*/ 	.word	0x00000000
        /*0020*/ 	.short	0x0005
        /*0022*/ 	.short	0x0020
        /*0024*/ 	.byte	0x00, 0xf0, 0x11, 0x00


	//----- nvinfo : EIATTR_KPARAM_INFO
	.align		4
.L_24:
        /*0028*/ 	.byte	0x04, 0x17
        /*002a*/ 	.short	(.L_26 - .L_25)
.L_25:
        /*002c*/ 	.word	0x00000000
        /*0030*/ 	.short	0x0004
        /*0032*/ 	.short	0x001c
        /*0034*/ 	.byte	0x00, 0xf0, 0x11, 0x00


	//----- nvinfo : EIATTR_KPARAM_INFO
	.align		4
.L_26:
        /*0038*/ 	.byte	0x04, 0x17
        /*003a*/ 	.short	(.L_28 - .L_27)
.L_27:
        /*003c*/ 	.word	0x00000000
        /*0040*/ 	.short	0x0003
        /*0042*/ 	.short	0x0018
        /*0044*/ 	.byte	0x00, 0xf0, 0x11, 0x00


	//----- nvinfo : EIATTR_KPARAM_INFO
	.align		4
.L_28:
        /*0048*/ 	.byte	0x04, 0x17
        /*004a*/ 	.short	(.L_30 - .L_29)
.L_29:
        /*004c*/ 	.word	0x00000000
        /*0050*/ 	.short	0x0002
        /*0052*/ 	.short	0x0010
        /*0054*/ 	.byte	0x00, 0xf5, 0x21, 0x00


	//----- nvinfo : EIATTR_KPARAM_INFO
	.align		4
.L_30:
        /*0058*/ 	.byte	0x04, 0x17
        /*005a*/ 	.short	(.L_32 - .L_31)
.L_31:
        /*005c*/ 	.word	0x00000000
        /*0060*/ 	.short	0x0001
        /*0062*/ 	.short	0x0008
        /*0064*/ 	.byte	0x00, 0xf5, 0x21, 0x00


	//----- nvinfo : EIATTR_KPARAM_INFO
	.align		4
.L_32:
        /*0068*/ 	.byte	0x04, 0x17
        /*006a*/ 	.short	(.L_34 - .L_33)
.L_33:
        /*006c*/ 	.word	0x00000000
        /*0070*/ 	.short	0x0000
        /*0072*/ 	.short	0x0000
        /*0074*/ 	.byte	0x00, 0xf5, 0x21, 0x00


	//----- nvinfo : EIATTR_SPARSE_MMA_MASK
	.align		4
.L_34:
        /*0078*/ 	.byte	0x03, 0x50
        /*007a*/ 	.short	0x0000


	//----- nvinfo : EIATTR_MAXREG_COUNT
	.align		4
        /*007c*/ 	.byte	0x03, 0x1b
        /*007e*/ 	.short	0x00ff


	//----- nvinfo : EIATTR_EXTERNS
	.align		4
        /*0080*/ 	.byte	0x04, 0x0f
        /*0082*/ 	.short	(.L_36 - .L_35)


	//   ....[0]....
	.align		4
.L_35:
        /*0084*/ 	.word	index@(vprintf)


	//----- nvinfo : EIATTR_MERCURY_ISA_VERSION
	.align		4
.L_36:
        /*0088*/ 	.byte	0x03, 0x5f
        /*008a*/ 	.short	0x0101


	//----- nvinfo : EIATTR_VRC_CTA_INIT_COUNT
	.align		4
        /*008c*/ 	.byte	0x02, 0x4a
	.zero		1
	.zero		1


	//----- nvinfo : EIATTR_SYSCALL_OFFSETS
	.align		4
        /*0090*/ 	.byte	0x04, 0x46
        /*0092*/ 	.short	(.L_38 - .L_37)


	//   ....[0]....
.L_37:
        /*0094*/ 	.word	0x00000280


	//----- nvinfo : EIATTR_EXIT_INSTR_OFFSETS
	.align		4
.L_38:
        /*0098*/ 	.byte	0x04, 0x1c
        /*009a*/ 	.short	(.L_40 - .L_39)


	//   ....[0]....
.L_39:
        /*009c*/ 	.word	0x00000110


	//   ....[1]....
        /*00a0*/ 	.word	0x000001b0


	//   ....[2]....
        /*00a4*/ 	.word	0x000001f0


	//   ....[3]....
        /*00a8*/ 	.word	0x00001290


	//----- nvinfo : EIATTR_CRS_STACK_SIZE
	.align		4
.L_40:
        /*00ac*/ 	.byte	0x04, 0x1e
        /*00ae*/ 	.short	(.L_42 - .L_41)
.L_41:
        /*00b0*/ 	.word	0x00000000


	//----- nvinfo : EIATTR_CBANK_PARAM_SIZE
	.align		4
.L_42:
        /*00b4*/ 	.byte	0x03, 0x19
        /*00b6*/ 	.short	0x0028


	//----- nvinfo : EIATTR_PARAM_CBANK
	.align		4
        /*00b8*/ 	.byte	0x04, 0x0a
        /*00ba*/ 	.short	(.L_44 - .L_43)
	.align		4
.L_43:
        /*00bc*/ 	.word	index@(.nv.constant0._Z16cudaMatrixConv2DPfS_S_iiii)
        /*00c0*/ 	.short	0x0380
        /*00c2*/ 	.short	0x0028


	//----- nvinfo : EIATTR_SW_WAR
	.align		4
.L_44:
        /*00c4*/ 	.byte	0x04, 0x36
        /*00c6*/ 	.short	(.L_46 - .L_45)
.L_45:
        /*00c8*/ 	.word	0x00000008
.L_46:


//--------------------- .nv.info._Z14cudaMatrixMultPfS_S_i --------------------------
	.section	.nv.info._Z14cudaMatrixMultPfS_S_i,"",@"SHT_CUDA_INFO"
	.sectionflags	@""
	.align	4


	//----- nvinfo : EIATTR_CUDA_API_VERSION
	.align		4
        /*0000*/ 	.byte	0x04, 0x37
        /*0002*/ 	.short	(.L_48 - .L_47)
.L_47:
        /*0004*/ 	.word	0x00000082


	//----- nvinfo : EIATTR_KPARAM_INFO
	.align		4
.L_48:
        /*0008*/ 	.byte	0x04, 0x17
        /*000a*/ 	.short	(.L_50 - .L_49)
.L_49:
        /*000c*/ 	.word	0x00000000
        /*0010*/ 	.short	0x0003
        /*0012*/ 	.short	0x0018
        /*0014*/ 	.byte	0x00, 0xf0, 0x11, 0x00


	//----- nvinfo : EIATTR_KPARAM_INFO
	.align		4
.L_50:
        /*0018*/ 	.byte	0x04, 0x17
        /*001a*/ 	.short	(.L_52 - .L_51)
.L_51:
        /*001c*/ 	.word	0x00000000
        /*0020*/ 	.short	0x0002
        /*0022*/ 	.short	0x0010
        /*0024*/ 	.byte	0x00, 0xf5, 0x21, 0x00


	//----- nvinfo : EIATTR_KPARAM_INFO
	.align		4
.L_52:
        /*0028*/ 	.byte	0x04, 0x17
        /*002a*/ 	.short	(.L_54 - .L_53)
.L_53:
        /*002c*/ 	.word	0x00000000
        /*0030*/ 	.short	0x0001
        /*0032*/ 	.short	0x0008
        /*0034*/ 	.byte	0x00, 0xf5, 0x21, 0x00


	//----- nvinfo : EIATTR_KPARAM_INFO
	.align		4
.L_54:
        /*0038*/ 	.byte	0x04, 0x17
        /*003a*/ 	.short	(.L_56 - .L_55)
.L_55:
        /*003c*/ 	.word	0x00000000
        /*0040*/ 	.short	0x0000
        /*0042*/ 	.short	0x0000
        /*0044*/ 	.byte	0x00, 0xf5, 0x21, 0x00


	//----- nvinfo : EIATTR_SPARSE_MMA_MASK
	.align		4
.L_56:
        /*0048*/ 	.byte	0x03, 0x50
        /*004a*/ 	.short	0x0000


	//----- nvinfo : EIATTR_MAXREG_COUNT
	.align		4
        /*004c*/ 	.byte	0x03, 0x1b
        /*004e*/ 	.short	0x00ff


	//----- nvinfo : EIATTR_MERCURY_ISA_VERSION
	.align		4
        /*0050*/ 	.byte	0x03, 0x5f
        /*0052*/ 	.short	0x0101


	//----- nvinfo : EIATTR_VRC_CTA_INIT_COUNT
	.align		4
        /*0054*/ 	.byte	0x02, 0x4a
	.zero		1
	.zero		1


	//----- nvinfo : EIATTR_EXIT_INSTR_OFFSETS
	.align		4
        /*0058*/ 	.byte	0x04, 0x1c
        /*005a*/ 	.short	(.L_58 - .L_57)


	//   ....[0]....
.L_57:
        /*005c*/ 	.word	0x000000c0


	//   ....[1]....
        /*0060*/ 	.word	0x00000a90


	//----- nvinfo : EIATTR_CBANK_PARAM_SIZE
	.align		4
.L_58:
        /*0064*/ 	.byte	0x03, 0x19
        /*0066*/ 	.short	0x001c


	//----- nvinfo : EIATTR_PARAM_CBANK
	.align		4
        /*0068*/ 	.byte	0x04, 0x0a
        /*006a*/ 	.short	(.L_60 - .L_59)
	.align		4
.L_59:
        /*006c*/ 	.word	index@(.nv.constant0._Z14cudaMatrixMultPfS_S_i)
        /*0070*/ 	.short	0x0380
        /*0072*/ 	.short	0x001c


	//----- nvinfo : EIATTR_SW_WAR
	.align		4
.L_60:
        /*0074*/ 	.byte	0x04, 0x36
        /*0076*/ 	.short	(.L_62 - .L_61)
.L_61:
        /*0078*/ 	.word	0x00000008
.L_62:


//--------------------- .nv.info._Z13cudaMatrixAddPfS_S_ --------------------------
	.section	.nv.info._Z13cudaMatrixAddPfS_S_,"",@"SHT_CUDA_INFO"
	.sectionflags	@""
	.align	4


	//----- nvinfo : EIATTR_CUDA_API_VERSION
	.align		4
        /*0000*/ 	.byte	0x04, 0x37
        /*0002*/ 	.short	(.L_64 - .L_63)
.L_63:
        /*0004*/ 	.word	0x00000082


	//----- nvinfo : EIATTR_KPARAM_INFO
	.align		4
.L_64:
        /*0008*/ 	.byte	0x04, 0x17
        /*000a*/ 	.short	(.L_66 - .L_65)
.L_65:
        /*000c*/ 	.word	0x00000000
        /*0010*/ 	.short	0x0002
        /*0012*/ 	.short	0x0010
        /*0014*/ 	.byte	0x00, 0xf5, 0x21, 0x00


	//----- nvinfo : EIATTR_KPARAM_INFO
	.align		4
.L_66:
        /*0018*/ 	.byte	0x04, 0x17
        /*001a*/ 	.short	(.L_68 - .L_67)
.L_67:
        /*001c*/ 	.word	0x00000000
        /*0020*/ 	.short	0x0001
        /*0022*/ 	.short	0x0008
        /*0024*/ 	.byte	0x00, 0xf5, 0x21, 0x00


	//----- nvinfo : EIATTR_KPARAM_INFO
	.align		4
.L_68:
        /*0028*/ 	.byte	0x04, 0x17
        /*002a*/ 	.short	(.L_70 - .L_69)
.L_69:
        /*002c*/ 	.word	0x00000000
        /*0030*/ 	.short	0x0000
        /*0032*/ 	.short	0x0000
        /*0034*/ 	.byte	0x00, 0xf5, 0x21, 0x00


	//----- nvinfo : EIATTR_SPARSE_MMA_MASK
	.align		4
.L_70:
        /*0038*/ 	.byte	0x03, 0x50
        /*003a*/ 	.short	0x0000


	//----- nvinfo : EIATTR_MAXREG_COUNT
	.align		4
        /*003c*/ 	.byte	0x03, 0x1b
        /*003e*/ 	.short	0x00ff


	//----- nvinfo : EIATTR_MERCURY_ISA_VERSION
	.align		4
        /*0040*/ 	.byte	0x03, 0x5f
        /*0042*/ 	.short	0x0101


	//----- nvinfo : EIATTR_VRC_CTA_INIT_COUNT
	.align		4
        /*0044*/ 	.byte	0x02, 0x4a
	.zero		1
	.zero		1


	//----- nvinfo : EIATTR_EXIT_INSTR_OFFSETS
	.align		4
        /*0048*/ 	.byte	0x04, 0x1c
        /*004a*/ 	.short	(.L_72 - .L_71)


	//   ....[0]....
.L_71:
        /*004c*/ 	.word	0x000000d0


	//----- nvinfo : EIATTR_CBANK_PARAM_SIZE
	.align		4
.L_72:
        /*0050*/ 	.byte	0x03, 0x19
        /*0052*/ 	.short	0x0018


	//----- nvinfo : EIATTR_PARAM_CBANK
	.align		4
        /*0054*/ 	.byte	0x04, 0x0a
        /*0056*/ 	.short	(.L_74 - .L_73)
	.align		4
.L_73:
        /*0058*/ 	.word	index@(.nv.constant0._Z13cudaMatrixAddPfS_S_)
        /*005c*/ 	.short	0x0380
        /*005e*/ 	.short	0x0018


	//----- nvinfo : EIATTR_SW_WAR
	.align		4
.L_74:
        /*0060*/ 	.byte	0x04, 0x36
        /*0062*/ 	.short	(.L_76 - .L_75)
.L_75:
        /*0064*/ 	.word	0x00000008
.L_76:


//--------------------- .nv.callgraph             --------------------------
	.section	.nv.callgraph,"",@"SHT_CUDA_CALLGRAPH"
	.align	4
	.sectionentsize	8
	.align		4
        /*0000*/ 	.word	0x00000000
	.align		4
        /*0004*/ 	.word	0xffffffff
	.align		4
        /*0008*/ 	.word	index@(_Z16cudaMatrixConv2DPfS_S_iiii)
	.align		4
        /*000c*/ 	.word	index@(vprintf)
	.align		4
        /*0010*/ 	.word	0x00000000
	.align		4
        /*0014*/ 	.word	0xfffffffe
	.align		4
        /*0018*/ 	.word	0x00000000
	.align		4
        /*001c*/ 	.word	0xfffffffd
	.align		4
        /*0020*/ 	.word	0x00000000
	.align		4
        /*0024*/ 	.word	0xfffffffc


//--------------------- .nv.constant4             --------------------------
	.section	.nv.constant4,"a",@progbits
	.align	8
	.align		8
.nv.constant4:
        /*0000*/ 	.dword	vprintf
	.align		8
        /*0008*/ 	.dword	$str


//--------------------- .text._Z16cudaMatrixConv2DPfS_S_iiii --------------------------
	.section	.text._Z16cudaMatrixConv2DPfS_S_iiii,"ax",@progbits
	.align	128
        .global         _Z16cudaMatrixConv2DPfS_S_iiii
        .type           _Z16cudaMatrixConv2DPfS_S_iiii,@function
        .size           _Z16cudaMatrixConv2DPfS_S_iiii,(.L_x_16 - _Z16cudaMatrixConv2DPfS_S_iiii)
        .other          _Z16cudaMatrixConv2DPfS_S_iiii,@"STO_CUDA_ENTRY STV_DEFAULT"
_Z16cudaMatrixConv2DPfS_S_iiii:
.text._Z16cudaMatrixConv2DPfS_S_iiii:
[----:B------:R-:W0:Y:S01]  /*0000*/  LDC R1, c[0x0][0x37c] ;  /* 0x0000df00ff017b82 */ /* 0x000e220000000800 */
[----:B------:R-:W1:Y:S01]  /*0010*/  S2R R0, SR_TID.Y ;  /* 0x0000000000007919 */ /* 0x000e620000002200 */
[----:B------:R-:W2:Y:S06]  /*0020*/  LDCU UR6, c[0x0][0x2fc] ;  /* 0x00005f80ff0677ac */ /* 0x000eac0008000800 */
[----:B------:R-:W1:Y:S01]  /*0030*/  S2UR UR7, SR_CTAID.Y ;  /* 0x00000000000779c3 */ /* 0x000e620000002600 */
[----:B0-----:R-:W-:Y:S01]  /*0040*/  VIADD R1, R1, 0xfffffff8 ;  /* 0xfffffff801017836 */ /* 0x001fe20000000000 */
[----:B------:R-:W0:Y:S01]  /*0050*/  LDCU UR36, c[0x0][0x3a0] ;  /* 0x00007400ff2477ac */ /* 0x000e220008000800 */
[----:B------:R-:W3:Y:S05]  /*0060*/  LDCU UR5, c[0x0][0x2f8] ;  /* 0x00005f00ff0577ac */ /* 0x000eea0008000800 */
[----:B------:R-:W1:Y:S01]  /*0070*/  LDC R17, c[0x0][0x364] ;  /* 0x0000d900ff117b82 */ /* 0x000e620000000800 */
[----:B------:R-:W4:Y:S07]  /*0080*/  LDCU UR4, c[0x0][0x360] ;  /* 0x00006c00ff0477ac */ /* 0x000f2e0008000800 */
[----:B------:R-:W4:Y:S01]  /*0090*/  S2UR UR37, SR_CTAID.X ;  /* 0x00000000002579c3 */ /* 0x000f220000002500 */
[----:B0-----:R-:W-:-:S04]  /*00a0*/  ULEA.HI UR36, UR36, UR36, URZ, 0x1 ;  /* 0x0000002424247291 */ /* 0x001fc8000f8f08ff */
[----:B------:R-:W-:Y:S01]  /*00b0*/  USHF.R.S32.HI UR36, URZ, 0x1, UR36 ;  /* 0x00000001ff247899 */ /* 0x000fe20008011424 */
[----:B---3--:R-:W-:-:S05]  /*00c0*/  IADD3 R6, P1, PT, R1, UR5, RZ ;  /* 0x0000000501067c10 */ /* 0x008fca000ff3e0ff */
[----:B--2---:R-:W-:Y:S02]  /*00d0*/  IMAD.X R7, RZ, RZ, UR6, P1 ;  /* 0x00000006ff077e24 */ /* 0x004fe400088e06ff */
[----:B-1----:R-:W-:-:S05]  /*00e0*/  IMAD R17, R17, UR7, R0 ;  /* 0x0000000711117c24 */ /* 0x002fca000f8e0200 */
[----:B------:R-:W-:Y:S01]  /*00f0*/  ISETP.LE.AND P0, PT, R17, UR36, PT ;  /* 0x0000002411007c0c */ /* 0x000fe2000bf03270 */
[----:B----4-:R-:W-:-:S12]  /*0100*/  UIMAD UR37, UR37, UR4, URZ ;  /* 0x00000004252572a4 */ /* 0x010fd8000f8e02ff */
[----:B------:R-:W-:Y:S05]  /*0110*/  @P0 EXIT ;  /* 0x000000000000094d */ /* 0x000fea0003800000 */
[----:B------:R-:W0:Y:S01]  /*0120*/  S2R R18, SR_TID.X ;  /* 0x0000000000127919 */ /* 0x000e220000002100 */
[----:B------:R-:W1:Y:S01]  /*0130*/  LDC R19, c[0x0][0x3a4] ;  /* 0x0000e900ff137b82 */ /* 0x000e620000000800 */
[----:B------:R-:W2:Y:S02]  /*0140*/  LDCU UR4, c[0x0][0x398] ;  /* 0x00007300ff0477ac */ /* 0x000ea40008000800 */
[----:B--2---:R-:W-:Y:S01]  /*0150*/  UIADD3 UR4, UPT, UPT, -UR36, UR4, URZ ;  /* 0x0000000424047290 */ /* 0x004fe2000fffe1ff */
[----:B-1----:R-:W-:-:S04]  /*0160*/  LEA.HI R19, R19, R19, RZ, 0x1 ;  /* 0x0000001313137211 */ /* 0x002fc800078f08ff */
[----:B------:R-:W-:Y:S01]  /*0170*/  SHF.R.S32.HI R19, RZ, 0x1, R19 ;  /* 0x00000001ff137819 */ /* 0x000fe20000011413 */
[----:B0-----:R-:W-:-:S05]  /*0180*/  VIADD R16, R18, UR37 ;  /* 0x0000002512107c36 */ /* 0x001fca0008000000 */
[----:B------:R-:W-:-:S04]  /*0190*/  ISETP.GE.AND P0, PT, R19, R16, PT ;  /* 0x000000101300720c */ /* 0x000fc80003f06270 */
[----:B------:R-:W-:-:S13]  /*01a0*/  ISETP.GE.OR P0, PT, R17, UR4, P0 ;  /* 0x0000000411007c0c */ /* 0x000fda0008706670 */
[----:B------:R-:W-:Y:S05]  /*01b0*/  @P0 EXIT ;  /* 0x000000000000094d */ /* 0x000fea0003800000 */
[----:B------:R-:W0:Y:S02]  /*01c0*/  LDCU UR4, c[0x0][0x39c] ;  /* 0x00007380ff0477ac */ /* 0x000e240008000800 */
[----:B0-----:R-:W-:-:S04]  /*01d0*/  IADD3 R3, PT, PT, -R19, UR4, RZ ;  /* 0x0000000413037c10 */ /* 0x001fc8000fffe1ff */
[----:B------:R-:W-:-:S13]  /*01e0*/  ISETP.GE.AND P0, PT, R16, R3, PT ;  /* 0x000000031000720c */ /* 0x000fda0003f06270 */
[----:B------:R-:W-:Y:S05]  /*01f0*/  @P0 EXIT ;  /* 0x000000000000094d */ /* 0x000fea0003800000 */
[----:B------:R-:W-:Y:S01]  /*0200*/  MOV R0, 0x0 ;  /* 0x0000000000007802 */ /* 0x000fe20000000f00 */
[----:B------:R0:W-:Y:S01]  /*0210*/  STL.64 [R1], R16 ;  /* 0x0000001001007387 */ /* 0x0001e20000100a00 */
[----:B------:R-:W1:Y:S01]  /*0220*/  LDCU.64 UR4, c[0x4][0x8] ;  /* 0x01000100ff0477ac */ /* 0x000e620008000a00 */
[----:B------:R-:W-:Y:S01]  /*0230*/  IMAD.MOV.U32 R2, RZ, RZ, RZ ;  /* 0x000000ffff027224 */ /* 0x000fe200078e00ff */
[----:B------:R0:W2:Y:S01]  /*0240*/  LDC.64 R8, c[0x4][R0] ;  /* 0x0100000000087b82 */ /* 0x0000a20000000a00 */
[----:B-1----:R-:W-:Y:S02]  /*0250*/  IMAD.U32 R4, RZ, RZ, UR4 ;  /* 0x00000004ff047e24 */ /* 0x002fe4000f8e00ff */
[----:B0-----:R-:W-:-:S07]  /*0260*/  IMAD.U32 R5, RZ, RZ, UR5 ;  /* 0x00000005ff057e24 */ /* 0x001fce000f8e00ff */
[----:B------:R-:W-:-:S07]  /*0270*/  LEPC R20, `(.L_x_0) ;  /* 0x000000001014794e */ /* 0x000fce0000000000 */
[----:B--2---:R-:W-:Y:S05]  /*0280*/  CALL.ABS.NOINC R8 ;  /* 0x0000000008007343 */ /* 0x004fea0003c00000 */
.L_x_0:
[----:B------:R-:W0:Y:S08]  /*0290*/  LDC.64 R6, c[0x0][0x3a0] ;  /* 0x0000e800ff067b82 */ /* 0x000e300000000a00 */
[----:B------:R-:W1:Y:S01]  /*02a0*/  LDC.64 R8, c[0x0][0x358] ;  /* 0x0000d600ff087b82 */ /* 0x000e620000000a00 */
[----:B0-----:R-:W-:-:S04]  /*02b0*/  ISETP.GE.AND P0, PT, R6, 0x1, PT ;  /* 0x000000010600780c */ /* 0x001fc80003f06270 */
[----:B------:R-:W-:-:S13]  /*02c0*/  ISETP.LT.OR P0, PT, R7, 0x1, !P0 ;  /* 0x000000010700780c */ /* 0x000fda0004701670 */
[----:B-1----:R-:W-:Y:S05]  /*02d0*/  @P0 BRA `(.L_x_1) ;  /* 0x0000000c00c40947 */ /* 0x002fea0003800000 */
[C---:B------:R-:W-:Y:S01]  /*02e0*/  LOP3.LUT R0, R7.reuse, 0x7ffffff0, RZ, 0xc0, !PT ;  /* 0x7ffffff007007812 */ /* 0x040fe200078ec0ff */
[----:B------:R-:W-:Y:S01]  /*02f0*/  BSSY.RECONVERGENT B0, `(.L_x_1) ;  /* 0x00000ef000007945 */ /* 0x000fe20003800200 */
[C---:B------:R-:W-:Y:S01]  /*0300*/  LOP3.LUT R4, R7.reuse, 0xf, RZ, 0xc0, !PT ;  /* 0x0000000f07047812 */ /* 0x040fe200078ec0ff */
[----:B------:R-:W-:Y:S01]  /*0310*/  IMAD.MOV.U32 R2, RZ, RZ, RZ ;  /* 0x000000ffff027224 */ /* 0x000fe200078e00ff */
[C---:B------:R-:W-:Y:S01]  /*0320*/  LOP3.LUT R3, R7.reuse, 0x7, RZ, 0xc0, !PT ;  /* 0x0000000707037812 */ /* 0x040fe200078ec0ff */
[----:B------:R-:W-:Y:S01]  /*0330*/  IMAD.MOV.U32 R21, RZ, RZ, RZ ;  /* 0x000000ffff157224 */ /* 0x000fe200078e00ff */
[----:B------:R-:W-:Y:S01]  /*0340*/  LOP3.LUT R5, R7, 0x3, RZ, 0xc0, !PT ;  /* 0x0000000307057812 */ /* 0x000fe200078ec0ff */
[----:B------:R-:W-:Y:S01]  /*0350*/  IMAD.MOV R20, RZ, RZ, -R0 ;  /* 0x000000ffff147224 */ /* 0x000fe200078e0a00 */
[----:B------:R-:W-:-:S07]  /*0360*/  IADD3 R18, PT, PT, R18, UR37, -R19 ;  /* 0x0000002512127c10 */ /* 0x000fce000fffe813 */
.L_x_8:
[----:B------:R-:W0:Y:S01]  /*0370*/  LDCU.64 UR6, c[0x0][0x3a0] ;  /* 0x00007400ff0677ac */ /* 0x000e220008000a00 */
[----:B------:R-:W-:Y:S01]  /*0380*/  IADD3 R15, PT, PT, R21, -UR36, R17 ;  /* 0x80000024150f7c10 */ /* 0x000fe2000fffe011 */
[----:B------:R-:W-:Y:S01]  /*0390*/  IMAD.IADD R7, R16, 0x1, -R19 ;  /* 0x0000000110077824 */ /* 0x000fe200078e0a13 */
[----:B------:R-:W1:Y:S01]  /*03a0*/  LDCU UR4, c[0x0][0x398] ;  /* 0x00007300ff0477ac */ /* 0x000e620008000800 */
[----:B------:R-:W-:Y:S01]  /*03b0*/  IMAD.MOV.U32 R23, RZ, RZ, RZ ;  /* 0x000000ffff177224 */ /* 0x000fe200078e00ff */
[----:B0-----:R-:W-:Y:S01]  /*03c0*/  UISETP.GE.U32.AND UP0, UPT, UR7, 0x10, UPT ;  /* 0x000000100700788c */ /* 0x001fe2000bf06070 */
[----:B------:R-:W-:Y:S02]  /*03d0*/  IMAD.U32 R6, RZ, RZ, UR6 ;  /* 0x00000006ff067e24 */ /* 0x000fe4000f8e00ff */
[----:B-1----:R-:W-:Y:S02]  /*03e0*/  IMAD R7, R15, UR4, R7 ;  /* 0x000000040f077c24 */ /* 0x002fe4000f8e0207 */
[----:B------:R-:W-:-:S02]  /*03f0*/  IMAD R22, R21, R6, RZ ;  /* 0x0000000615167224 */ /* 0x000fc400078e02ff */
[----:B------:R-:W-:-:S05]  /*0400*/  VIADD R21, R21, 0x1 ;  /* 0x0000000115157836 */ /* 0x000fca0000000000 */
[----:B------:R-:W-:Y:S01]  /*0410*/  ISETP.NE.AND P0, PT, R21, R6, PT ;  /* 0x000000061500720c */ /* 0x000fe20003f05270 */
[----:B------:R-:W-:-:S12]  /*0420*/  BRA.U !UP0, `(.L_x_2) ;  /* 0x00000005083c7547 */ /* 0x000fd8000b800000 */
[----:B------:R-:W0:Y:S01]  /*0430*/  LDC.64 R10, c[0x0][0x388] ;  /* 0x0000e200ff0a7b82 */ /* 0x000e220000000a00 */
[----:B------:R-:W-:Y:S01]  /*0440*/  BSSY.RECONVERGENT B1, `(.L_x_3) ;  /* 0x000004c000017945 */ /* 0x000fe20003800200 */
[----:B------:R-:W-:Y:S02]  /*0450*/  IMAD R15, R15, UR4, R18 ;  /* 0x000000040f0f7c24 */ /* 0x000fe4000f8e0212 */
[----:B------:R-:W-:Y:S02]  /*0460*/  IMAD.MOV.U32 R14, RZ, RZ, R20 ;  /* 0x000000ffff0e7224 */ /* 0x000fe400078e0014 */
[----:B0-----:R-:W-:-:S03]  /*0470*/  IMAD.WIDE.U32 R10, R22, 0x4, R10 ;  /* 0x00000004160a7825 */ /* 0x001fc600078e000a */
[----:B------:R-:W-:-:S05]  /*0480*/  IADD3 R23, P1, PT, R10, 0x20, RZ ;  /* 0x000000200a177810 */ /* 0x000fca0007f3e0ff */
[----:B------:R-:W-:-:S08]  /*0490*/  IMAD.X R24, RZ, RZ, R11, P1 ;  /* 0x000000ffff187224 */ /* 0x000fd000008e060b */
.L_x_4:
[----:B------:R-:W0:Y:S01]  /*04a0*/  LDC.64 R12, c[0x0][0x380] ;  /* 0x0000e000ff0c7b82 */ /* 0x000e220000000a00 */
[C---:B------:R-:W-:Y:S01]  /*04b0*/  R2UR UR6, R8.reuse ;  /* 0x00000000080672ca */ /* 0x040fe200000e0000 */
[----:B------:R-:W-:Y:S01]  /*04c0*/  IMAD.MOV.U32 R10, RZ, RZ, R23 ;  /* 0x000000ffff0a7224 */ /* 0x000fe200078e0017 */
[C---:B------:R-:W-:Y:S01]  /*04d0*/  R2UR UR7, R9.reuse ;  /* 0x00000000090772ca */ /* 0x040fe200000e0000 */
[----:B------:R-:W-:Y:S01]  /*04e0*/  IMAD.MOV.U32 R11, RZ, RZ, R24 ;  /* 0x000000ffff0b7224 */ /* 0x000fe200078e0018 */
[----:B------:R-:W-:Y:S02]  /*04f0*/  R2UR UR4, R8 ;  /* 0x00000000080472ca */ /* 0x000fe400000e0000 */
[----:B------:R-:W-:-:S09]  /*0500*/  R2UR UR5, R9 ;  /* 0x00000000090572ca */ /* 0x000fd200000e0000 */
[----:B------:R-:W2:Y:S04]  /*0510*/  LDG.E R24, desc[UR6][R10.64+-0x20] ;  /* 0xffffe0060a187981 */ /* 0x000ea8000c1e1900 */
[----:B------:R-:W3:Y:S01]  /*0520*/  LDG.E R25, desc[UR6][R10.64+-0x1c] ;  /* 0xffffe4060a197981 */ /* 0x000ee2000c1e1900 */
[----:B0-----:R-:W-:-:S05]  /*0530*/  IMAD.WIDE R12, R15, 0x4, R12 ;  /* 0x000000040f0c7825 */ /* 0x001fca00078e020c */
[----:B------:R-:W2:Y:S04]  /*0540*/  LDG.E R23, desc[UR4][R12.64] ;  /* 0x000000040c177981 */ /* 0x000ea8000c1e1900 */
[----:B------:R-:W3:Y:S01]  /*0550*/  LDG.E R26, desc[UR4][R12.64+0x4] ;  /* 0x000004040c1a7981 */ /* 0x000ee2000c1e1900 */
[----:B--2---:R-:W-:-:S03]  /*0560*/  FFMA R23, R23, R24, R2 ;  /* 0x0000001817177223 */ /* 0x004fc60000000002 */
[----:B------:R-:W2:Y:S04]  /*0570*/  LDG.E R24, desc[UR6][R10.64+-0x18] ;  /* 0xffffe8060a187981 */ /* 0x000ea8000c1e1900 */
[----:B------:R-:W2:Y:S01]  /*0580*/  LDG.E R2, desc[UR4][R12.64+0x8] ;  /* 0x000008040c027981 */ /* 0x000ea2000c1e1900 */
[----:B---3--:R-:W-:-:S03]  /*0590*/  FFMA R23, R26, R25, R23 ;  /* 0x000000191a177223 */ /* 0x008fc60000000017 */
[----:B------:R-:W3:Y:S04]  /*05a0*/  LDG.E R26, desc[UR6][R10.64+-0x14] ;  /* 0xffffec060a1a7981 */ /* 0x000ee8000c1e1900 */
[----:B------:R-:W3:Y:S01]  /*05b0*/  LDG.E R25, desc[UR4][R12.64+0xc] ;  /* 0x00000c040c197981 */ /* 0x000ee2000c1e1900 */
[----:B--2---:R-:W-:-:S03]  /*05c0*/  FFMA R2, R2, R24, R23 ;  /* 0x0000001802027223 */ /* 0x004fc60000000017 */
[----:B------:R-:W2:Y:S04]  /*05d0*/  LDG.E R24, desc[UR6][R10.64+-0x10] ;  /* 0xfffff0060a187981 */ /* 0x000ea8000c1e1900 */
[----:B------:R-:W2:Y:S01]  /*05e0*/  LDG.E R23, desc[UR4][R12.64+0x10] ;  /* 0x000010040c177981 */ /* 0x000ea2000c1e1900 */
[----:B---3--:R-:W-:-:S03]  /*05f0*/  FFMA R2, R25, R26, R2 ;  /* 0x0000001a19027223 */ /* 0x008fc60000000002 */
[----:B------:R-:W3:Y:S04]  /*0600*/  LDG.E R26, desc[UR6][R10.64+-0xc] ;  /* 0xfffff4060a1a7981 */ /* 0x000ee8000c1e1900 */
[----:B------:R-:W3:Y:S01]  /*0610*/  LDG.E R25, desc[UR4][R12.64+0x14] ;  /* 0x000014040c197981 */ /* 0x000ee2000c1e1900 */
[C---:B------:R-:W-:Y:S02]  /*0620*/  R2UR UR8, R8.reuse ;  /* 0x00000000080872ca */ /* 0x040fe400000e0000 */
[C---:B------:R-:W-:Y:S02]  /*0630*/  R2UR UR9, R9.reuse ;  /* 0x00000000090972ca */ /* 0x040fe400000e0000 */
[----:B------:R-:W-:Y:S02]  /*0640*/  R2UR UR10, R8 ;  /* 0x00000000080a72ca */ /* 0x000fe400000e0000 */
[----:B------:R-:W-:-:S02]  /*0650*/  R2UR UR11, R9 ;  /* 0x00000000090b72ca */ /* 0x000fc400000e0000 */
[C---:B------:R-:W-:Y:S02]  /*0660*/  R2UR UR12, R8.reuse ;  /* 0x00000000080c72ca */ /* 0x040fe400000e0000 */
[C---:B------:R-:W-:Y:S02]  /*0670*/  R2UR UR13, R9.reuse ;  /* 0x00000000090d72ca */ /* 0x040fe400000e0000 */
[----:B------:R-:W-:Y:S02]  /*0680*/  R2UR UR14, R8 ;  /* 0x00000000080e72ca */ /* 0x000fe400000e0000 */
[----:B------:R-:W-:Y:S01]  /*0690*/  R2UR UR15, R9 ;  /* 0x00000000090f72ca */ /* 0x000fe200000e0000 */
[----:B------:R-:W4:Y:S04]  /*06a0*/  LDG.E R28, desc[UR8][R12.64+0x38] ;  /* 0x000038080c1c7981 */ /* 0x000f28000c1e1900 */
[----:B------:R-:W4:Y:S01]  /*06b0*/  LDG.E R27, desc[UR10][R10.64+0x18] ;  /* 0x0000180a0a1b7981 */ /* 0x000f22000c1e1900 */
        /* <DEDUP_REMOVED lines=23> */
[----:B------:R-:W5:Y:S01]  /*0830*/  LDG.E R25, desc[UR14][R10.64+0x1c] ;  /* 0x00001c0e0a197981 */ /* 0x000f62000c1e1900 */
[----:B------:R-:W-:Y:S02]  /*0840*/  VIADD R14, R14, 0x10 ;  /* 0x000000100e0e7836 */ /* 0x000fe40000000000 */
[----:B--2---:R-:W-:Y:S02]  /*0850*/  FFMA R23, R23, R24, R2 ;  /* 0x0000001817177223 */ /* 0x004fe40000000002 */
[----:B------:R-:W3:Y:S04]  /*0860*/  LDG.E R24, desc[UR4][R12.64+0x34] ;  /* 0x000034040c187981 */ /* 0x000ee8000c1e1900 */
[----:B------:R-:W5:Y:S01]  /*0870*/  LDG.E R2, desc[UR12][R12.64+0x3c] ;  /* 0x00003c0c0c027981 */ /* 0x000f62000c1e1900 */
[----:B------:R-:W-:Y:S01]  /*0880*/  ISETP.NE.AND P1, PT, R14, RZ, PT ;  /* 0x000000ff0e00720c */ /* 0x000fe20003f25270 */
[----:B------:R-:W-:-:S02]  /*0890*/  VIADD R15, R15, 0x10 ;  /* 0x000000100f0f7836 */ /* 0x000fc40000000000 */
[----:B---3--:R-:W-:-:S04]  /*08a0*/  FFMA R23, R24, R26, R23 ;  /* 0x0000001a18177223 */ /* 0x008fc80000000017 */
[----:B----4-:R-:W-:Y:S01]  /*08b0*/  FFMA R27, R28, R27, R23 ;  /* 0x0000001b1c1b7223 */ /* 0x010fe20000000017 */
[----:B------:R-:W-:-:S03]  /*08c0*/  IADD3 R23, P2, PT, R10, 0x40, RZ ;  /* 0x000000400a177810 */ /* 0x000fc60007f5e0ff */
[----:B-----5:R-:W-:Y:S02]  /*08d0*/  FFMA R2, R2, R25, R27 ;  /* 0x0000001902027223 */ /* 0x020fe4000000001b */
[----:B------:R-:W-:Y:S01]  /*08e0*/  IMAD.X R24, RZ, RZ, R11, P2 ;  /* 0x000000ffff187224 */ /* 0x000fe200010e060b */
[----:B------:R-:W-:Y:S07]  /*08f0*/  @P1 BRA `(.L_x_4) ;  /* 0xfffffff800e81947 */ /* 0x000fee000383ffff */
[----:B------:R-:W-:Y:S05]  /*0900*/  BSYNC.RECONVERGENT B1 ;  /* 0x0000000000017941 */ /* 0x000fea0003800200 */
.L_x_3:
[----:B------:R-:W-:-:S07]  /*0910*/  IMAD.MOV.U32 R23, RZ, RZ, R0 ;  /* 0x000000ffff177224 */ /* 0x000fce00078e0000 */
.L_x_2:
[----:B------:R-:W-:-:S13]  /*0920*/  ISETP.NE.AND P1, PT, R4, RZ, PT ;  /* 0x000000ff0400720c */ /* 0x000fda0003f25270 */
[----:B------:R-:W-:Y:S05]  /*0930*/  @!P1 BRA `(.L_x_5) ;  /* 0x0000000800249947 */ /* 0x000fea0003800000 */
[----:B------:R-:W-:Y:S01]  /*0940*/  VIADD R10, R4, 0xffffffff ;  /* 0xffffffff040a7836 */ /* 0x000fe20000000000 */
[----:B------:R-:W-:-:S04]  /*0950*/  ISETP.NE.AND P1, PT, R3, RZ, PT ;  /* 0x000000ff0300720c */ /* 0x000fc80003f25270 */
[----:B------:R-:W-:-:S13]  /*0960*/  ISETP.GE.U32.AND P2, PT, R10, 0x7, PT ;  /* 0x000000070a00780c */ /* 0x000fda0003f46070 */
[----:B------:R-:W-:Y:S05]  /*0970*/  @!P2 BRA `(.L_x_6) ;  /* 0x0000000000d0a947 */ /* 0x000fea0003800000 */
[----:B------:R-:W0:Y:S01]  /*0980*/  LDC.64 R14, c[0x0][0x388] ;  /* 0x0000e200ff0e7b82 */ /* 0x000e220000000a00 */
[----:B------:R-:W-:Y:S01]  /*0990*/  R2UR UR6, R8 ;  /* 0x00000000080672ca */ /* 0x000fe200000e0000 */
[--C-:B------:R-:W-:Y:S01]  /*09a0*/  IMAD.IADD R27, R22, 0x1, R23.reuse ;  /* 0x00000001161b7824 */ /* 0x100fe200078e0217 */
[----:B------:R-:W-:Y:S01]  /*09b0*/  R2UR UR7, R9 ;  /* 0x00000000090772ca */ /* 0x000fe200000e0000 */
[----:B------:R-:W-:Y:S01]  /*09c0*/  IMAD.IADD R25, R7, 0x1, R23 ;  /* 0x0000000107197824 */ /* 0x000fe200078e0217 */
[----:B------:R-:W-:Y:S01]  /*09d0*/  R2UR UR8, R8 ;  /* 0x00000000080872ca */ /* 0x000fe200000e0000 */
[----:B------:R-:W1:Y:S01]  /*09e0*/  LDCU.64 UR4, c[0x0][0x388] ;  /* 0x00007100ff0477ac */ /* 0x000e620008000a00 */
[----:B------:R-:W-:Y:S01]  /*09f0*/  R2UR UR9, R9 ;  /* 0x00000000090972ca */ /* 0x000fe200000e0000 */
[----:B------:R-:W2:Y:S01]  /*0a00*/  LDC.64 R10, c[0x0][0x380] ;  /* 0x0000e000ff0a7b82 */ /* 0x000ea20000000a00 */
[----:B------:R-:W-:Y:S02]  /*0a10*/  IADD3 R13, P2, PT, R22, R23, RZ ;  /* 0x00000017160d7210 */ /* 0x000fe40007f5e0ff */
[----:B------:R-:W-:-:S02]  /*0a20*/  R2UR UR10, R8 ;  /* 0x00000000080a72ca */ /* 0x000fc400000e0000 */
[C---:B------:R-:W-:Y:S01]  /*0a30*/  R2UR UR11, R9.reuse ;  /* 0x00000000090b72ca */ /* 0x040fe200000e0000 */
[----:B------:R-:W-:Y:S01]  /*0a40*/  IMAD.X R24, RZ, RZ, RZ, P2 ;  /* 0x000000ffff187224 */ /* 0x000fe200010e06ff */
[----:B------:R-:W-:Y:S02]  /*0a50*/  R2UR UR12, R8 ;  /* 0x00000000080c72ca */ /* 0x000fe400000e0000 */
[----:B------:R-:W-:Y:S01]  /*0a60*/  R2UR UR13, R9 ;  /* 0x00000000090d72ca */ /* 0x000fe200000e0000 */
[----:B0-----:R-:W-:Y:S01]  /*0a70*/  IMAD.WIDE.U32 R14, R27, 0x4, R14 ;  /* 0x000000041b0e7825 */ /* 0x001fe200078e000e */
[----:B-1----:R-:W-:-:S05]  /*0a80*/  LEA R12, P2, R13, UR4, 0x2 ;  /* 0x000000040d0c7c11 */ /* 0x002fca000f8410ff */
[----:B------:R-:W3:Y:S01]  /*0a90*/  LDG.E R14, desc[UR8][R14.64] ;  /* 0x000000080e0e7981 */ /* 0x000ee2000c1e1900 */
[----:B------:R-:W-:Y:S01]  /*0aa0*/  LEA.HI.X R13, R13, UR5, R24, 0x2, P2 ;  /* 0x000000050d0d7c11 */ /* 0x000fe200090f1418 */
[----:B--2---:R-:W-:Y:S01]  /*0ab0*/  IMAD.WIDE R10, R25, 0x4, R10 ;  /* 0x00000004190a7825 */ /* 0x004fe200078e020a */
[----:B------:R-:W-:Y:S02]  /*0ac0*/  R2UR UR4, R8 ;  /* 0x00000000080472ca */ /* 0x000fe400000e0000 */
[----:B------:R-:W-:Y:S01]  /*0ad0*/  R2UR UR5, R9 ;  /* 0x00000000090572ca */ /* 0x000fe200000e0000 */
[----:B------:R-:W2:Y:S04]  /*0ae0*/  LDG.E R26, desc[UR12][R12.64+0x4] ;  /* 0x0000040c0c1a7981 */ /* 0x000ea8000c1e1900 */
[----:B------:R-:W3:Y:S04]  /*0af0*/  LDG.E R25, desc[UR6][R10.64] ;  /* 0x000000060a197981 */ /* 0x000ee8000c1e1900 */
[----:B------:R-:W2:Y:S04]  /*0b00*/  LDG.E R24, desc[UR10][R10.64+0x4] ;  /* 0x0000040a0a187981 */ /* 0x000ea8000c1e1900 */
[----:B------:R-:W4:Y:S04]  /*0b10*/  LDG.E R27, desc[UR4][R10.64+0x8] ;  /* 0x000008040a1b7981 */ /* 0x000f28000c1e1900 */
[----:B------:R-:W5:Y:S01]  /*0b20*/  LDG.E R15, desc[UR8][R10.64+0xc] ;  /* 0x00000c080a0f7981 */ /* 0x000f62000c1e1900 */
[----:B---3--:R-:W-:-:S03]  /*0b30*/  FFMA R25, R25, R14, R2 ;  /* 0x0000000e19197223 */ /* 0x008fc60000000002 */
[----:B------:R-:W4:Y:S04]  /*0b40*/  LDG.E R2, desc[UR6][R12.64+0x8] ;  /* 0x000008060c027981 */ /* 0x000f28000c1e1900 */
[----:B------:R-:W5:Y:S01]  /*0b50*/  LDG.E R14, desc[UR10][R12.64+0xc] ;  /* 0x00000c0a0c0e7981 */ /* 0x000f62000c1e1900 */
[----:B--2---:R-:W-:Y:S01]  /*0b60*/  FFMA R24, R24, R26, R25 ;  /* 0x0000001a18187223 */ /* 0x004fe20000000019 */
[C---:B------:R-:W-:Y:S02]  /*0b70*/  R2UR UR14, R8.reuse ;  /* 0x00000000080e72ca */ /* 0x040fe400000e0000 */
[----:B------:R-:W-:Y:S01]  /*0b80*/  R2UR UR15, R9 ;  /* 0x00000000090f72ca */ /* 0x000fe200000e0000 */
[----:B------:R-:W2:Y:S01]  /*0b90*/  LDG.E R25, desc[UR4][R10.64+0x10] ;  /* 0x000010040a197981 */ /* 0x000ea2000c1e1900 */
[----:B------:R-:W-:-:S02]  /*0ba0*/  R2UR UR16, R8 ;  /* 0x00000000081072ca */ /* 0x000fc400000e0000 */
[C---:B------:R-:W-:Y:S01]  /*0bb0*/  R2UR UR17, R9.reuse ;  /* 0x00000000091172ca */ /* 0x040fe200000e0000 */
[----:B------:R-:W2:Y:S01]  /*0bc0*/  LDG.E R26, desc[UR6][R12.64+0x10] ;  /* 0x000010060c1a7981 */ /* 0x000ea2000c1e1900 */
[----:B------:R-:W-:Y:S02]  /*0bd0*/  R2UR UR18, R8 ;  /* 0x00000000081272ca */ /* 0x000fe400000e0000 */
[----:B------:R-:W-:-:S05]  /*0be0*/  R2UR UR19, R9 ;  /* 0x00000000091372ca */ /* 0x000fca00000e0000 */
[----:B------:R-:W3:Y:S08]  /*0bf0*/  LDG.E R28, desc[UR14][R12.64+0x18] ;  /* 0x0000180e0c1c7981 */ /* 0x000ef0000c1e1900 */
[----:B------:R-:W3:Y:S01]  /*0c00*/  LDG.E R29, desc[UR18][R12.64+0x1c] ;  /* 0x00001c120c1d7981 */ /* 0x000ee2000c1e1900 */
[----:B----4-:R-:W-:-:S03]  /*0c10*/  FFMA R2, R27, R2, R24 ;  /* 0x000000021b027223 */ /* 0x010fc60000000018 */
[----:B------:R-:W4:Y:S01]  /*0c20*/  LDG.E R27, desc[UR10][R12.64+0x14] ;  /* 0x0000140a0c1b7981 */ /* 0x000f22000c1e1900 */
[----:B-----5:R-:W-:-:S03]  /*0c30*/  FFMA R24, R15, R14, R2 ;  /* 0x0000000e0f187223 */ /* 0x020fc60000000002 */
[----:B------:R-:W4:Y:S04]  /*0c40*/  LDG.E R15, desc[UR8][R10.64+0x14] ;  /* 0x000014080a0f7981 */ /* 0x000f28000c1e1900 */
[----:B------:R-:W3:Y:S04]  /*0c50*/  LDG.E R2, desc[UR12][R10.64+0x18] ;  /* 0x0000180c0a027981 */ /* 0x000ee8000c1e1900 */
[----:B------:R-:W5:Y:S01]  /*0c60*/  LDG.E R14, desc[UR16][R10.64+0x1c] ;  /* 0x00001c100a0e7981 */ /* 0x000f62000c1e1900 */
[----:B--2---:R-:W-:Y:S01]  /*0c70*/  FFMA R24, R25, R26, R24 ;  /* 0x0000001a19187223 */ /* 0x004fe20000000018 */
[----:B------:R-:W-:-:S03]  /*0c80*/  VIADD R23, R23, 0x8 ;  /* 0x0000000817177836 */ /* 0x000fc60000000000 */
[----:B----4-:R-:W-:-:S04]  /*0c90*/  FFMA R15, R15, R27, R24 ;  /* 0x0000001b0f0f7223 */ /* 0x010fc80000000018 */
[----:B---3--:R-:W-:-:S04]  /*0ca0*/  FFMA R15, R2, R28, R15 ;  /* 0x0000001c020f7223 */ /* 0x008fc8000000000f */
[----:B-----5:R-:W-:-:S07]  /*0cb0*/  FFMA R2, R14, R29, R15 ;  /* 0x0000001d0e027223 */ /* 0x020fce000000000f */
.L_x_6:
[----:B------:R-:W-:Y:S05]  /*0cc0*/  @!P1 BRA `(.L_x_5) ;  /* 0x0000000400409947 */ /* 0x000fea0003800000 */
[----:B------:R-:W-:Y:S01]  /*0cd0*/  VIADD R10, R3, 0xffffffff ;  /* 0xffffffff030a7836 */ /* 0x000fe20000000000 */
[----:B------:R-:W-:-:S04]  /*0ce0*/  ISETP.NE.AND P1, PT, R5, RZ, PT ;  /* 0x000000ff0500720c */ /* 0x000fc80003f25270 */
[----:B------:R-:W-:-:S13]  /*0cf0*/  ISETP.GE.U32.AND P2, PT, R10, 0x3, PT ;  /* 0x000000030a00780c */ /* 0x000fda0003f46070 */
[----:B------:R-:W-:Y:S05]  /*0d00*/  @!P2 BRA `(.L_x_7) ;  /* 0x0000000000a0a947 */ /* 0x000fea0003800000 */
[----:B------:R-:W0:Y:S01]  /*0d10*/  LDC.64 R12, c[0x0][0x388] ;  /* 0x0000e200ff0c7b82 */ /* 0x000e220000000a00 */
[----:B------:R-:W1:Y:S01]  /*0d20*/  LDCU.64 UR4, c[0x0][0x388] ;  /* 0x00007100ff0477ac */ /* 0x000e620008000a00 */
[----:B------:R-:W-:Y:S01]  /*0d30*/  IMAD.IADD R11, R22, 0x1, R23 ;  /* 0x00000001160b7824 */ /* 0x000fe200078e0217 */
[C---:B------:R-:W-:Y:S02]  /*0d40*/  R2UR UR6, R8.reuse ;  /* 0x00000000080672ca */ /* 0x040fe400000e0000 */
[C---:B------:R-:W-:Y:S02]  /*0d50*/  R2UR UR7, R9.reuse ;  /* 0x00000000090772ca */ /* 0x040fe400000e0000 */
[----:B------:R-:W-:Y:S01]  /*0d60*/  R2UR UR8, R8 ;  /* 0x00000000080872ca */ /* 0x000fe200000e0000 */
[----:B------:R-:W2:Y:S01]  /*0d70*/  LDC.64 R14, c[0x0][0x380] ;  /* 0x0000e000ff0e7b82 */ /* 0x000ea20000000a00 */
[----:B------:R-:W-:Y:S02]  /*0d80*/  R2UR UR9, R9 ;  /* 0x00000000090972ca */ /* 0x000fe400000e0000 */
[----:B------:R-:W-:-:S02]  /*0d90*/  IADD3 R24, P2, PT, R22, R23, RZ ;  /* 0x0000001716187210 */ /* 0x000fc40007f5e0ff */
[C---:B------:R-:W-:Y:S02]  /*0da0*/  R2UR UR10, R8.reuse ;  /* 0x00000000080a72ca */ /* 0x040fe400000e0000 */
[C---:B------:R-:W-:Y:S01]  /*0db0*/  R2UR UR11, R9.reuse ;  /* 0x00000000090b72ca */ /* 0x040fe200000e0000 */
[----:B------:R-:W-:Y:S01]  /*0dc0*/  IMAD.X R25, RZ, RZ, RZ, P2 ;  /* 0x000000ffff197224 */ /* 0x000fe200010e06ff */
[----:B------:R-:W-:Y:S02]  /*0dd0*/  R2UR UR12, R8 ;  /* 0x00000000080c72ca */ /* 0x000fe400000e0000 */
[----:B------:R-:W-:Y:S02]  /*0de0*/  R2UR UR13, R9 ;  /* 0x00000000090d72ca */ /* 0x000fe400000e0000 */
[----:B-1----:R-:W-:Y:S02]  /*0df0*/  LEA R10, P2, R24, UR4, 0x2 ;  /* 0x00000004180a7c11 */ /* 0x002fe4000f8410ff */
[----:B------:R-:W-:Y:S01]  /*0e00*/  R2UR UR14, R8 ;  /* 0x00000000080e72ca */ /* 0x000fe200000e0000 */
[----:B0-----:R-:W-:Y:S01]  /*0e10*/  IMAD.WIDE.U32 R12, R11, 0x4, R12 ;  /* 0x000000040b0c7825 */ /* 0x001fe200078e000c */
[----:B------:R-:W-:-:S02]  /*0e20*/  R2UR UR15, R9 ;  /* 0x00000000090f72ca */ /* 0x000fc400000e0000 */
[C---:B------:R-:W-:Y:S01]  /*0e30*/  R2UR UR16, R8.reuse ;  /* 0x00000000081072ca */ /* 0x040fe200000e0000 */
[----:B------:R-:W-:Y:S01]  /*0e40*/  IMAD.IADD R11, R7, 0x1, R23 ;  /* 0x00000001070b7824 */ /* 0x000fe200078e0217 */
[----:B------:R-:W-:Y:S01]  /*0e50*/  R2UR UR17, R9 ;  /* 0x00000000091172ca */ /* 0x000fe200000e0000 */
[----:B------:R-:W3:Y:S01]  /*0e60*/  LDG.E R12, desc[UR8][R12.64] ;  /* 0x000000080c0c7981 */ /* 0x000ee2000c1e1900 */
[----:B------:R-:W-:Y:S01]  /*0e70*/  R2UR UR18, R8 ;  /* 0x00000000081272ca */ /* 0x000fe200000e0000 */
[----:B--2---:R-:W-:Y:S01]  /*0e80*/  IMAD.WIDE R14, R11, 0x4, R14 ;  /* 0x000000040b0e7825 */ /* 0x004fe200078e020e */
[----:B------:R-:W-:Y:S02]  /*0e90*/  LEA.HI.X R11, R24, UR5, R25, 0x2, P2 ;  /* 0x00000005180b7c11 */ /* 0x000fe400090f1419 */
[C---:B------:R-:W-:Y:S02]  /*0ea0*/  R2UR UR19, R9.reuse ;  /* 0x00000000091372ca */ /* 0x040fe400000e0000 */
[----:B------:R-:W-:Y:S01]  /*0eb0*/  R2UR UR4, R8 ;  /* 0x00000000080472ca */ /* 0x000fe200000e0000 */
[----:B------:R-:W3:Y:S01]  /*0ec0*/  LDG.E R27, desc[UR6][R14.64] ;  /* 0x000000060e1b7981 */ /* 0x000ee2000c1e1900 */
[----:B------:R-:W-:-:S03]  /*0ed0*/  R2UR UR5, R9 ;  /* 0x00000000090572ca */ /* 0x000fc600000e0000 */
[----:B------:R-:W2:Y:S04]  /*0ee0*/  LDG.E R26, desc[UR10][R14.64+0x4] ;  /* 0x0000040a0e1a7981 */ /* 0x000ea8000c1e1900 */
[----:B------:R-:W2:Y:S04]  /*0ef0*/  LDG.E R28, desc[UR12][R10.64+0x4] ;  /* 0x0000040c0a1c7981 */ /* 0x000ea8000c1e1900 */
[----:B------:R-:W4:Y:S04]  /*0f00*/  LDG.E R24, desc[UR14][R14.64+0x8] ;  /* 0x0000080e0e187981 */ /* 0x000f28000c1e1900 */
[----:B------:R-:W4:Y:S04]  /*0f10*/  LDG.E R29, desc[UR16][R10.64+0x8] ;  /* 0x000008100a1d7981 */ /* 0x000f28000c1e1900 */
[----:B------:R-:W5:Y:S04]  /*0f20*/  LDG.E R25, desc[UR18][R14.64+0xc] ;  /* 0x00000c120e197981 */ /* 0x000f68000c1e1900 */
[----:B------:R-:W5:Y:S01]  /*0f30*/  LDG.E R13, desc[UR4][R10.64+0xc] ;  /* 0x00000c040a0d7981 */ /* 0x000f62000c1e1900 */
[----:B------:R-:W-:-:S02]  /*0f40*/  VIADD R23, R23, 0x4 ;  /* 0x0000000417177836 */ /* 0x000fc40000000000 */
[----:B---3--:R-:W-:-:S04]  /*0f50*/  FFMA R27, R27, R12, R2 ;  /* 0x0000000c1b1b7223 */ /* 0x008fc80000000002 */
[----:B--2---:R-:W-:-:S04]  /*0f60*/  FFMA R27, R26, R28, R27 ;  /* 0x0000001c1a1b7223 */ /* 0x004fc8000000001b */
[----:B----4-:R-:W-:-:S04]  /*0f70*/  FFMA R24, R24, R29, R27 ;  /* 0x0000001d18187223 */ /* 0x010fc8000000001b */
[----:B-----5:R-:W-:-:S07]  /*0f80*/  FFMA R2, R25, R13, R24 ;  /* 0x0000000d19027223 */ /* 0x020fce0000000018 */
.L_x_7:
[----:B------:R-:W-:Y:S05]  /*0f90*/  @!P1 BRA `(.L_x_5) ;  /* 0x00000000008c9947 */ /* 0x000fea0003800000 */
[----:B------:R-:W0:Y:S01]  /*0fa0*/  LDC.64 R10, c[0x0][0x388] ;  /* 0x0000e200ff0a7b82 */ /* 0x000e220000000a00 */
[----:B------:R-:W-:Y:S01]  /*0fb0*/  R2UR UR6, R8 ;  /* 0x00000000080672ca */ /* 0x000fe200000e0000 */
[--C-:B------:R-:W-:Y:S01]  /*0fc0*/  IMAD.IADD R15, R22, 0x1, R23.reuse ;  /* 0x00000001160f7824 */ /* 0x100fe200078e0217 */
[----:B------:R-:W-:Y:S01]  /*0fd0*/  R2UR UR7, R9 ;  /* 0x00000000090772ca */ /* 0x000fe200000e0000 */
[----:B------:R-:W-:Y:S01]  /*0fe0*/  IMAD.IADD R7, R7, 0x1, R23 ;  /* 0x0000000107077824 */ /* 0x000fe200078e0217 */
[----:B------:R-:W-:Y:S02]  /*0ff0*/  R2UR UR4, R8 ;  /* 0x00000000080472ca */ /* 0x000fe400000e0000 */
[----:B------:R-:W-:Y:S01]  /*1000*/  R2UR UR5, R9 ;  /* 0x00000000090572ca */ /* 0x000fe200000e0000 */
[----:B------:R-:W1:Y:S01]  /*1010*/  LDC.64 R12, c[0x0][0x380] ;  /* 0x0000e000ff0c7b82 */ /* 0x000e620000000a00 */
[----:B0-----:R-:W-:-:S07]  /*1020*/  IMAD.WIDE.U32 R10, R15, 0x4, R10 ;  /* 0x000000040f0a7825 */ /* 0x001fce00078e000a */
[----:B------:R-:W2:Y:S01]  /*1030*/  LDG.E R10, desc[UR6][R10.64] ;  /* 0x000000060a0a7981 */ /* 0x000ea2000c1e1900 */
[----:B-1----:R-:W-:-:S05]  /*1040*/  IMAD.WIDE R12, R7, 0x4, R12 ;  /* 0x00000004070c7825 */ /* 0x002fca00078e020c */
[----:B------:R-:W2:Y:S01]  /*1050*/  LDG.E R7, desc[UR4][R12.64] ;  /* 0x000000040c077981 */ /* 0x000ea2000c1e1900 */
[----:B------:R-:W-:Y:S01]  /*1060*/  ISETP.NE.AND P1, PT, R5, 0x1, PT ;  /* 0x000000010500780c */ /* 0x000fe20003f25270 */
[----:B--2---:R-:W-:-:S12]  /*1070*/  FFMA R2, R7, R10, R2 ;  /* 0x0000000a07027223 */ /* 0x004fd80000000002 */
[----:B------:R-:W-:Y:S05]  /*1080*/  @!P1 BRA `(.L_x_5) ;  /* 0x0000000000509947 */ /* 0x000fea0003800000 */
[----:B------:R-:W0:Y:S01]  /*1090*/  LDCU.64 UR4, c[0x0][0x388] ;  /* 0x00007100ff0477ac */ /* 0x000e220008000a00 */
[----:B------:R-:W-:Y:S02]  /*10a0*/  ISETP.NE.AND P1, PT, R5, 0x2, PT ;  /* 0x000000020500780c */ /* 0x000fe40003f25270 */
[----:B------:R-:W-:Y:S02]  /*10b0*/  IADD3 R22, P2, PT, R22, R23, RZ ;  /* 0x0000001716167210 */ /* 0x000fe40007f5e0ff */
[C---:B------:R-:W-:Y:S02]  /*10c0*/  R2UR UR6, R8.reuse ;  /* 0x00000000080672ca */ /* 0x040fe400000e0000 */
[C---:B------:R-:W-:Y:S01]  /*10d0*/  R2UR UR7, R9.reuse ;  /* 0x00000000090772ca */ /* 0x040fe200000e0000 */
[----:B------:R-:W-:Y:S01]  /*10e0*/  IMAD.X R7, RZ, RZ, RZ, P2 ;  /* 0x000000ffff077224 */ /* 0x000fe200010e06ff */
[----:B------:R-:W-:Y:S02]  /*10f0*/  R2UR UR8, R8 ;  /* 0x00000000080872ca */ /* 0x000fe400000e0000 */
[----:B------:R-:W-:-:S03]  /*1100*/  R2UR UR9, R9 ;  /* 0x00000000090972ca */ /* 0x000fc600000e0000 */
[----:B------:R-:W-:Y:S02]  /*1110*/  @P1 R2UR UR10, R8 ;  /* 0x00000000080a12ca */ /* 0x000fe400000e0000 */
[C---:B------:R-:W-:Y:S02]  /*1120*/  @P1 R2UR UR11, R9.reuse ;  /* 0x00000000090b12ca */ /* 0x040fe400000e0000 */
[----:B0-----:R-:W-:Y:S02]  /*1130*/  LEA R10, P2, R22, UR4, 0x2 ;  /* 0x00000004160a7c11 */ /* 0x001fe4000f8410ff */
[----:B------:R-:W-:Y:S02]  /*1140*/  @P1 R2UR UR12, R8 ;  /* 0x00000000080c12ca */ /* 0x000fe400000e0000 */
[----:B------:R-:W-:Y:S02]  /*1150*/  @P1 R2UR UR13, R9 ;  /* 0x00000000090d12ca */ /* 0x000fe400000e0000 */
[----:B------:R-:W-:-:S02]  /*1160*/  LEA.HI.X R11, R22, UR5, R7, 0x2, P2 ;  /* 0x00000005160b7c11 */ /* 0x000fc400090f1407 */
[----:B------:R-:W2:Y:S04]  /*1170*/  LDG.E R7, desc[UR6][R12.64+0x4] ;  /* 0x000004060c077981 */ /* 0x000ea8000c1e1900 */
[----:B------:R-:W2:Y:S04]  /*1180*/  LDG.E R14, desc[UR8][R10.64+0x4] ;  /* 0x000004080a0e7981 */ /* 0x000ea8000c1e1900 */
[----:B------:R-:W3:Y:S04]  /*1190*/  @P1 LDG.E R15, desc[UR10][R12.64+0x8] ;  /* 0x0000080a0c0f1981 */ /* 0x000ee8000c1e1900 */
[----:B------:R-:W3:Y:S01]  /*11a0*/  @P1 LDG.E R22, desc[UR12][R10.64+0x8] ;  /* 0x0000080c0a161981 */ /* 0x000ee2000c1e1900 */
[----:B--2---:R-:W-:-:S04]  /*11b0*/  FFMA R2, R7, R14, R2 ;  /* 0x0000000e07027223 */ /* 0x004fc80000000002 */
[----:B---3--:R-:W-:-:S07]  /*11c0*/  @P1 FFMA R2, R15, R22, R2 ;  /* 0x000000160f021223 */ /* 0x008fce0000000002 */
.L_x_5:
[----:B------:R-:W-:Y:S05]  /*11d0*/  @P0 BRA `(.L_x_8) ;  /* 0xfffffff000640947 */ /* 0x000fea000383ffff */
[----:B------:R-:W-:Y:S05]  /*11e0*/  BSYNC.RECONVERGENT B0 ;  /* 0x0000000000007941 */ /* 0x000fea0003800200 */
.L_x_1:
[----:B------:R-:W0:Y:S01]  /*11f0*/  LDCU UR4, c[0x0][0x398] ;  /* 0x00007300ff0477ac */ /* 0x000e220008000800 */
[----:B------:R-:W1:Y:S01]  /*1200*/  LDC.64 R4, c[0x0][0x390] ;  /* 0x0000e400ff047b82 */ /* 0x000e620000000a00 */
[----:B------:R-:W-:Y:S01]  /*1210*/  VIADD R17, R17, -UR36 ;  /* 0x8000002411117c36 */ /* 0x000fe20008000000 */
[----:B------:R-:W-:Y:S02]  /*1220*/  R2UR UR5, R9 ;  /* 0x00000000090572ca */ /* 0x000fe400000e0000 */
[----:B0-----:R-:W-:Y:S02]  /*1230*/  IADD3 R6, PT, PT, -R6, UR4, RZ ;  /* 0x0000000406067c10 */ /* 0x001fe4000fffe1ff */
[----:B------:R-:W-:-:S03]  /*1240*/  R2UR UR4, R8 ;  /* 0x00000000080472ca */ /* 0x000fc600000e0000 */
[----:B------:R-:W-:-:S05]  /*1250*/  IMAD R6, R17, R6, R17 ;  /* 0x0000000611067224 */ /* 0x000fca00078e0211 */
[----:B------:R-:W-:-:S05]  /*1260*/  IADD3 R19, PT, PT, R6, -R19, R16 ;  /* 0x8000001306137210 */ /* 0x000fca0007ffe010 */
[----:B-1----:R-:W-:-:S05]  /*1270*/  IMAD.WIDE R4, R19, 0x4, R4 ;  /* 0x0000000413047825 */ /* 0x002fca00078e0204 */
[----:B------:R-:W-:Y:S01]  /*1280*/  STG.E desc[UR4][R4.64], R2 ;  /* 0x0000000204007986 */ /* 0x000fe2000c101904 */
[----:B------:R-:W-:Y:S05]  /*1290*/  EXIT ;  /* 0x000000000000794d */ /* 0x000fea0003800000 */
.L_x_9:
[----:B------:R-:W-:-:S00]  /*12a0*/  BRA `(.L_x_9) ;  /* 0xfffffffc00fc7947 */ /* 0x000fc0000383ffff */
[----:B------:R-:W-:-:S00]  /*12b0*/  NOP ;  /* 0x0000000000007918 */ /* 0x000fc00000000000 */
        /* <DEDUP_REMOVED lines=12> */
.L_x_16:


//--------------------- .text._Z14cudaMatrixMultPfS_S_i --------------------------
	.section	.text._Z14cudaMatrixMultPfS_S_i,"ax",@progbits
	.align	128
        .global         _Z14cudaMatrixMultPfS_S_i
        .type           _Z14cudaMatrixMultPfS_S_i,@function
        .size           _Z14cudaMatrixMultPfS_S_i,(.L_x_17 - _Z14cudaMatrixMultPfS_S_i)
        .other          _Z14cudaMatrixMultPfS_S_i,@"STO_CUDA_ENTRY STV_DEFAULT"
_Z14cudaMatrixMultPfS_S_i:
.text._Z14cudaMatrixMultPfS_S_i:
[----:B------:R-:W-:Y:S01]  /*0000*/  LDC R1, c[0x0][0x37c] ;  /* 0x0000df00ff017b82 */ /* 0x000fe20000000800 */
[----:B------:R-:W0:Y:S07]  /*0010*/  S2R R0, SR_TID.Y ;  /* 0x0000000000007919 */ /* 0x000e2e0000002200 */
[----:B------:R-:W0:Y:S01]  /*0020*/  S2UR UR4, SR_CTAID.Y ;  /* 0x00000000000479c3 */ /* 0x000e220000002600 */
[----:B------:R-:W1:Y:S01]  /*0030*/  LDCU UR20, c[0x0][0x398] ;  /* 0x00007300ff1477ac */ /* 0x000e620008000800 */
[----:B------:R-:W2:Y:S06]  /*0040*/  S2R R3, SR_TID.X ;  /* 0x0000000000037919 */ /* 0x000eac0000002100 */
[----:B------:R-:W0:Y:S08]  /*0050*/  LDC R13, c[0x0][0x364] ;  /* 0x0000d900ff0d7b82 */ /* 0x000e300000000800 */
[----:B------:R-:W2:Y:S08]  /*0060*/  S2UR UR5, SR_CTAID.X ;  /* 0x00000000000579c3 */ /* 0x000eb00000002500 */
[----:B------:R-:W2:Y:S01]  /*0070*/  LDC R2, c[0x0][0x360] ;  /* 0x0000d800ff027b82 */ /* 0x000ea20000000800 */
[----:B0-----:R-:W-:-:S02]  /*0080*/  IMAD R13, R13, UR4, R0 ;  /* 0x000000040d0d7c24 */ /* 0x001fc4000f8e0200 */
[----:B--2---:R-:W-:-:S05]  /*0090*/  IMAD R0, R2, UR5, R3 ;  /* 0x0000000502007c24 */ /* 0x004fca000f8e0203 */
[----:B------:R-:W-:-:S04]  /*00a0*/  VIMNMX R2, PT, PT, R13, R0, !PT ;  /* 0x000000000d027248 */ /* 0x000fc80007fe0100 */
[----:B-1----:R-:W-:-:S13]  /*00b0*/  ISETP.GE.AND P0, PT, R2, UR20, PT ;  /* 0x0000001402007c0c */ /* 0x002fda000bf06270 */
[----:B------:R-:W-:Y:S05]  /*00c0*/  @P0 EXIT ;  /* 0x000000000000094d */ /* 0x000fea0003800000 */
[----:B------:R-:W-:Y:S01]  /*00d0*/  UISETP.GE.U32.AND UP0, UPT, UR20, 0x8, UPT ;  /* 0x000000081400788c */ /* 0x000fe2000bf06070 */
[----:B------:R-:W-:Y:S02]  /*00e0*/  HFMA2 R12, -RZ, RZ, 0, 0 ;  /* 0x00000000ff0c7431 */ /* 0x000fe400000001ff */
[----:B------:R-:W-:Y:S01]  /*00f0*/  IMAD R13, R13, UR20, RZ ;  /* 0x000000140d0d7c24 */ /* 0x000fe2000f8e02ff */
[----:B------:R-:W-:Y:S01]  /*0100*/  UMOV UR4, URZ ;  /* 0x000000ff00047c82 */ /* 0x000fe20008000000 */
[----:B------:R-:W0:Y:S04]  /*0110*/  LDCU.64 UR18, c[0x0][0x358] ;  /* 0x00006b00ff1277ac */ /* 0x000e280008000a00 */
[----:B------:R-:W-:Y:S05]  /*0120*/  BRA.U !UP0, `(.L_x_10) ;  /* 0x0000000508047547 */ /* 0x000fea000b800000 */
[----:B------:R-:W1:Y:S01]  /*0130*/  LDCU.128 UR24, c[0x0][0x380] ;  /* 0x00007000ff1877ac */ /* 0x000e620008000c00 */
[----:B------:R-:W-:Y:S02]  /*0140*/  MOV R12, RZ ;  /* 0x000000ff000c7202 */ /* 0x000fe40000000f00 */
[----:B------:R-:W-:Y:S01]  /*0150*/  MOV R14, R0 ;  /* 0x00000000000e7202 */ /* 0x000fe20000000f00 */
[----:B------:R-:W-:-:S04]  /*0160*/  ULOP3.LUT UR4, UR20, 0x7ffffff8, URZ, 0xc0, !UPT ;  /* 0x7ffffff814047892 */ /* 0x000fc8000f8ec0ff */
[----:B------:R-:W-:Y:S01]  /*0170*/  UIADD3 UR5, UPT, UPT, -UR4, URZ, URZ ;  /* 0x000000ff04057290 */ /* 0x000fe2000fffe1ff */
[----:B-1----:R-:W-:Y:S01]  /*0180*/  MOV R2, UR24 ;  /* 0x0000001800027c02 */ /* 0x002fe20008000f00 */
[----:B------:R-:W-:Y:S01]  /*0190*/  UIMAD.WIDE UR6, UR20, 0x8, UR26 ;  /* 0x00000008140678a5 */ /* 0x000fe2000f8e021a */
[----:B------:R-:W-:Y:S01]  /*01a0*/  MOV R3, UR25 ;  /* 0x0000001900037c02 */ /* 0x000fe20008000f00 */
[----:B------:R-:W-:Y:S02]  /*01b0*/  UIMAD.WIDE UR8, UR20, 0xc, UR26 ;  /* 0x0000000c140878a5 */ /* 0x000fe4000f8e021a */
[----:B------:R-:W-:Y:S01]  /*01c0*/  UIMAD.WIDE UR10, UR20, 0x10, UR26 ;  /* 0x00000010140a78a5 */ /* 0x000fe2000f8e021a */
[----:B------:R-:W-:Y:S01]  /*01d0*/  IMAD.WIDE.U32 R2, R13, 0x4, R2 ;  /* 0x000000040d027825 */ /* 0x000fe200078e0002 */
[----:B------:R-:W-:Y:S02]  /*01e0*/  UIMAD.WIDE UR12, UR20, 0x14, UR26 ;  /* 0x00000014140c78a5 */ /* 0x000fe4000f8e021a */
[----:B------:R-:W-:Y:S01]  /*01f0*/  UIMAD.WIDE UR14, UR20, 0x18, UR26 ;  /* 0x00000018140e78a5 */ /* 0x000fe2000f8e021a */
[----:B------:R-:W-:Y:S01]  /*0200*/  IADD3 R2, P0, PT, R2, 0x10, RZ ;  /* 0x0000001002027810 */ /* 0x000fe20007f1e0ff */
[----:B------:R-:W-:-:S03]  /*0210*/  UIMAD.WIDE UR16, UR20, 0x1c, UR26 ;  /* 0x0000001c141078a5 */ /* 0x000fc6000f8e021a */
[----:B------:R-:W-:-:S09]  /*0220*/  IADD3.X R3, PT, PT, RZ, R3, RZ, P0, !PT ;  /* 0x00000003ff037210 */ /* 0x000fd200007fe4ff */
.L_x_11:
[----:B------:R-:W-:Y:S01]  /*0230*/  UIMAD.WIDE UR22, UR20, 0x4, UR26 ;  /* 0x00000004141678a5 */ /* 0x000fe2000f8e021a */
[----:B------:R-:W-:Y:S02]  /*0240*/  IMAD.MOV.U32 R23, RZ, RZ, 0x4 ;  /* 0x00000004ff177424 */ /* 0x000fe400078e00ff */
[----:B------:R-:W-:Y:S01]  /*0250*/  HFMA2 R11, -RZ, RZ, 0, 2.384185791015625e-07 ;  /* 0x00000004ff0b7431 */ /* 0x000fe200000001ff */
[----:B------:R-:W-:Y:S01]  /*0260*/  MOV R25, 0x4 ;  /* 0x0000000400197802 */ /* 0x000fe20000000f00 */
[----:B0-----:R-:W2:Y:S01]  /*0270*/  LDG.E R21, desc[UR18][R2.64+-0x10] ;  /* 0xfffff01202157981 */ /* 0x001ea2000c1e1900 */
[C---:B------:R-:W-:Y:S01]  /*0280*/  IMAD.WIDE R22, R14.reuse, R23, UR26 ;  /* 0x0000001a0e167e25 */ /* 0x040fe2000f8e0217 */
[----:B------:R-:W-:Y:S02]  /*0290*/  MOV R8, UR22 ;  /* 0x0000001600087c02 */ /* 0x000fe40008000f00 */
[----:B------:R-:W-:Y:S01]  /*02a0*/  MOV R9, UR23 ;  /* 0x0000001700097c02 */ /* 0x000fe20008000f00 */
[----:B------:R-:W3:Y:S02]  /*02b0*/  LDG.E R19, desc[UR18][R2.64+-0xc] ;  /* 0xfffff41202137981 */ /* 0x000ee4000c1e1900 */
[----:B------:R-:W-:-:S02]  /*02c0*/  IMAD.WIDE R8, R14, 0x4, R8 ;  /* 0x000000040e087825 */ /* 0x000fc400078e0208 */
[----:B------:R-:W2:Y:S01]  /*02d0*/  LDG.E R22, desc[UR18][R22.64] ;  /* 0x0000001216167981 */ /* 0x000ea2000c1e1900 */
[----:B------:R-:W-:Y:S01]  /*02e0*/  MOV R5, 0x4 ;  /* 0x0000000400057802 */ /* 0x000fe20000000f00 */
[C---:B------:R-:W-:Y:S02]  /*02f0*/  IMAD.WIDE R24, R14.reuse, R25, UR6 ;  /* 0x000000060e187e25 */ /* 0x040fe4000f8e0219 */
[----:B------:R0:W3:Y:S02]  /*0300*/  LDG.E R20, desc[UR18][R8.64] ;  /* 0x0000001208147981 */ /* 0x0000e4000c1e1900 */
[----:B------:R-:W-:Y:S02]  /*0310*/  IMAD.WIDE R10, R14, R11, UR8 ;  /* 0x000000080e0a7e25 */ /* 0x000fe4000f8e020b */
[----:B------:R-:W4:Y:S04]  /*0320*/  LDG.E R18, desc[UR18][R24.64] ;  /* 0x0000001218127981 */ /* 0x000f28000c1e1900 */
[----:B------:R-:W4:Y:S01]  /*0330*/  LDG.E R17, desc[UR18][R2.64+-0x8] ;  /* 0xfffff81202117981 */ /* 0x000f22000c1e1900 */
[----:B0-----:R-:W-:-:S02]  /*0340*/  HFMA2 R9, -RZ, RZ, 0, 2.384185791015625e-07 ;  /* 0x00000004ff097431 */ /* 0x001fc400000001ff */
[----:B------:R-:W-:Y:S01]  /*0350*/  IMAD.MOV.U32 R7, RZ, RZ, 0x4 ;  /* 0x00000004ff077424 */ /* 0x000fe200078e00ff */
[----:B------:R0:W5:Y:S01]  /*0360*/  LDG.E R16, desc[UR18][R10.64] ;  /* 0x000000120a107981 */ /* 0x000162000c1e1900 */
[----:B------:R-:W-:-:S03]  /*0370*/  IMAD.WIDE R4, R14, R5, UR10 ;  /* 0x0000000a0e047e25 */ /* 0x000fc6000f8e0205 */
[----:B------:R-:W5:Y:S01]  /*0380*/  LDG.E R15, desc[UR18][R2.64+-0x4] ;  /* 0xfffffc12020f7981 */ /* 0x000f62000c1e1900 */
[C---:B------:R-:W-:Y:S01]  /*0390*/  IMAD.WIDE R6, R14.reuse, R7, UR12 ;  /* 0x0000000c0e067e25 */ /* 0x040fe2000f8e0207 */
[----:B------:R-:W-:Y:S02]  /*03a0*/  MOV R27, 0x4 ;  /* 0x00000004001b7802 */ /* 0x000fe40000000f00 */
[----:B------:R1:W5:Y:S01]  /*03b0*/  LDG.E R4, desc[UR18][R4.64] ;  /* 0x0000001204047981 */ /* 0x000362000c1e1900 */
[----:B------:R-:W-:-:S03]  /*03c0*/  IMAD.WIDE R8, R14, R9, UR14 ;  /* 0x0000000e0e087e25 */ /* 0x000fc6000f8e0209 */
[----:B------:R-:W5:Y:S01]  /*03d0*/  LDG.E R23, desc[UR18][R2.64] ;  /* 0x0000001202177981 */ /* 0x000f62000c1e1900 */
[----:B0-----:R-:W-:-:S03]  /*03e0*/  IMAD.WIDE R10, R14, R27, UR16 ;  /* 0x000000100e0a7e25 */ /* 0x001fc6000f8e021b */
[----:B------:R-:W5:Y:S04]  /*03f0*/  LDG.E R7, desc[UR18][R6.64] ;  /* 0x0000001206077981 */ /* 0x000f68000c1e1900 */
[----:B------:R-:W5:Y:S04]  /*0400*/  LDG.E R24, desc[UR18][R2.64+0x4] ;  /* 0x0000041202187981 */ /* 0x000f68000c1e1900 */
[----:B------:R-:W5:Y:S04]  /*0410*/  LDG.E R8, desc[UR18][R8.64] ;  /* 0x0000001208087981 */ /* 0x000f68000c1e1900 */
[----:B------:R-:W5:Y:S04]  /*0420*/  LDG.E R25, desc[UR18][R2.64+0x8] ;  /* 0x0000081202197981 */ /* 0x000f68000c1e1900 */
[----:B------:R-:W5:Y:S04]  /*0430*/  LDG.E R10, desc[UR18][R10.64] ;  /* 0x000000120a0a7981 */ /* 0x000f68000c1e1900 */
[----:B------:R0:W5:Y:S01]  /*0440*/  LDG.E R27, desc[UR18][R2.64+0xc] ;  /* 0x00000c12021b7981 */ /* 0x000162000c1e1900 */
[----:B------:R-:W-:-:S04]  /*0450*/  UIADD3 UR5, UPT, UPT, UR5, 0x8, URZ ;  /* 0x0000000805057890 */ /* 0x000fc8000fffe0ff */
[----:B------:R-:W-:Y:S01]  /*0460*/  UISETP.NE.AND UP0, UPT, UR5, URZ, UPT ;  /* 0x000000ff0500728c */ /* 0x000fe2000bf05270 */
[----:B-1----:R-:W-:Y:S02]  /*0470*/  MOV R5, UR20 ;  /* 0x0000001400057c02 */ /* 0x002fe40008000f00 */
[----:B0-----:R-:W-:Y:S02]  /*0480*/  IADD3 R2, P0, PT, R2, 0x20, RZ ;  /* 0x0000002002027810 */ /* 0x001fe40007f1e0ff */
[----:B------:R-:W-:Y:S02]  /*0490*/  LEA R14, R5, R14, 0x3 ;  /* 0x0000000e050e7211 */ /* 0x000fe400078e18ff */
[----:B------:R-:W-:Y:S01]  /*04a0*/  IADD3.X R3, PT, PT, RZ, R3, RZ, P0, !PT ;  /* 0x00000003ff037210 */ /* 0x000fe200007fe4ff */
[----:B--2---:R-:W-:-:S04]  /*04b0*/  FFMA R22, R21, R22, R12 ;  /* 0x0000001615167223 */ /* 0x004fc8000000000c */
[----:B---3--:R-:W-:-:S04]  /*04c0*/  FFMA R20, R19, R20, R22 ;  /* 0x0000001413147223 */ /* 0x008fc80000000016 */
[----:B----4-:R-:W-:-:S04]  /*04d0*/  FFMA R18, R17, R18, R20 ;  /* 0x0000001211127223 */ /* 0x010fc80000000014 */
[----:B-----5:R-:W-:-:S04]  /*04e0*/  FFMA R16, R15, R16, R18 ;  /* 0x000000100f107223 */ /* 0x020fc80000000012 */
[----:B------:R-:W-:-:S04]  /*04f0*/  FFMA R23, R23, R4, R16 ;  /* 0x0000000417177223 */ /* 0x000fc80000000010 */
[----:B------:R-:W-:-:S04]  /*0500*/  FFMA R24, R24, R7, R23 ;  /* 0x0000000718187223 */ /* 0x000fc80000000017 */
[----:B------:R-:W-:-:S04]  /*0510*/  FFMA R8, R25, R8, R24 ;  /* 0x0000000819087223 */ /* 0x000fc80000000018 */
[----:B------:R-:W-:Y:S01]  /*0520*/  FFMA R12, R27, R10, R8 ;  /* 0x0000000a1b0c7223 */ /* 0x000fe20000000008 */
[----:B------:R-:W-:Y:S06]  /*0530*/  BRA.U UP0, `(.L_x_11) ;  /* 0xfffffffd003c7547 */ /* 0x000fec000b83ffff */
.L_x_10:
[----:B------:R-:W-:-:S04]  /*0540*/  ULOP3.LUT UR6, UR20, 0x7, URZ, 0xc0, !UPT ;  /* 0x0000000714067892 */ /* 0x000fc8000f8ec0ff */
[----:B------:R-:W-:-:S09]  /*0550*/  UISETP.NE.AND UP0, UPT, UR6, URZ, UPT ;  /* 0x000000ff0600728c */ /* 0x000fd2000bf05270 */
[----:B------:R-:W-:Y:S05]  /*0560*/  BRA.U !UP0, `(.L_x_12) ;  /* 0x0000000508387547 */ /* 0x000fea000b800000 */
[----:B------:R-:W-:Y:S02]  /*0570*/  UISETP.GE.U32.AND UP0, UPT, UR6, 0x4, UPT ;  /* 0x000000040600788c */ /* 0x000fe4000bf06070 */
[----:B------:R-:W-:-:S04]  /*0580*/  ULOP3.LUT UR5, UR20, 0x3, URZ, 0xc0, !UPT ;  /* 0x0000000314057892 */ /* 0x000fc8000f8ec0ff */
[----:B------:R-:W-:-:S03]  /*0590*/  UISETP.NE.AND UP1, UPT, UR5, URZ, UPT ;  /* 0x000000ff0500728c */ /* 0x000fc6000bf25270 */
[----:B------:R-:W-:Y:S08]  /*05a0*/  BRA.U !UP0, `(.L_x_13) ;  /* 0x00000001087c7547 */ /* 0x000ff0000b800000 */
[----:B------:R-:W1:Y:S01]  /*05b0*/  LDC.64 R6, c[0x0][0x388] ;  /* 0x0000e200ff067b82 */ /* 0x000e620000000a00 */
[----:B------:R-:W2:Y:S01]  /*05c0*/  LDCU.64 UR6, c[0x0][0x380] ;  /* 0x00007000ff0677ac */ /* 0x000ea20008000a00 */
[----:B------:R-:W-:Y:S01]  /*05d0*/  IMAD.U32 R9, RZ, RZ, UR4 ;  /* 0x00000004ff097e24 */ /* 0x000fe2000f8e00ff */
[C---:B------:R-:W-:Y:S02]  /*05e0*/  IADD3 R3, PT, PT, R13.reuse, UR4, RZ ;  /* 0x000000040d037c10 */ /* 0x040fe4000fffe0ff */
[----:B------:R-:W-:Y:S01]  /*05f0*/  IADD3 R10, P0, PT, R13, UR4, RZ ;  /* 0x000000040d0a7c10 */ /* 0x000fe2000ff1e0ff */
[----:B------:R-:W-:Y:S01]  /*0600*/  IMAD R9, R9, UR20, R0 ;  /* 0x0000001409097c24 */ /* 0x000fe2000f8e0200 */
[----:B------:R-:W-:Y:S01]  /*0610*/  MOV R11, UR20 ;  /* 0x00000014000b7c02 */ /* 0x000fe20008000f00 */
[----:B------:R-:W3:Y:S01]  /*0620*/  LDC.64 R4, c[0x0][0x380] ;  /* 0x0000e000ff047b82 */ /* 0x000ee20000000a00 */
[----:B------:R-:W-:Y:S01]  /*0630*/  MOV R15, UR20 ;  /* 0x00000014000f7c02 */ /* 0x000fe20008000f00 */
[----:B-1----:R-:W-:Y:S01]  /*0640*/  IMAD.WIDE R6, R9, 0x4, R6 ;  /* 0x0000000409067825 */ /* 0x002fe200078e0206 */
[----:B------:R-:W-:-:S05]  /*0650*/  MOV R9, UR20 ;  /* 0x0000001400097c02 */ /* 0x000fca0008000f00 */
[----:B------:R-:W-:Y:S02]  /*0660*/  IMAD.WIDE R8, R9, 0x4, R6 ;  /* 0x0000000409087825 */ /* 0x000fe400078e0206 */
[----:B0-----:R-:W4:Y:S02]  /*0670*/  LDG.E R6, desc[UR18][R6.64] ;  /* 0x0000001206067981 */ /* 0x001f24000c1e1900 */
[----:B---3--:R-:W-:Y:S01]  /*0680*/  IMAD.WIDE.U32 R4, R3, 0x4, R4 ;  /* 0x0000000403047825 */ /* 0x008fe200078e0004 */
[----:B------:R-:W-:Y:S01]  /*0690*/  IADD3.X R3, PT, PT, RZ, RZ, RZ, P0, !PT ;  /* 0x000000ffff037210 */ /* 0x000fe200007fe4ff */
[----:B------:R-:W3:Y:S01]  /*06a0*/  LDG.E R17, desc[UR18][R8.64] ;  /* 0x0000001208117981 */ /* 0x000ee2000c1e1900 */
[----:B--2---:R-:W-:-:S03]  /*06b0*/  LEA R2, P0, R10, UR6, 0x2 ;  /* 0x000000060a027c11 */ /* 0x004fc6000f8010ff */
[----:B------:R-:W4:Y:S01]  /*06c0*/  LDG.E R5, desc[UR18][R4.64] ;  /* 0x0000001204057981 */ /* 0x000f22000c1e1900 */
[----:B------:R-:W-:Y:S01]  /*06d0*/  LEA.HI.X R3, R10, UR7, R3, 0x2, P0 ;  /* 0x000000070a037c11 */ /* 0x000fe200080f1403 */
[----:B------:R-:W-:-:S04]  /*06e0*/  IMAD.WIDE R10, R11, 0x4, R8 ;  /* 0x000000040b0a7825 */ /* 0x000fc800078e0208 */
[----:B------:R-:W3:Y:S01]  /*06f0*/  LDG.E R16, desc[UR18][R2.64+0x4] ;  /* 0x0000041202107981 */ /* 0x000ee2000c1e1900 */
[----:B------:R-:W-:-:S03]  /*0700*/  IMAD.WIDE R14, R15, 0x4, R10 ;  /* 0x000000040f0e7825 */ /* 0x000fc600078e020a */
[----:B------:R-:W2:Y:S04]  /*0710*/  LDG.E R19, desc[UR18][R10.64] ;  /* 0x000000120a137981 */ /* 0x000ea8000c1e1900 */
[----:B------:R-:W2:Y:S04]  /*0720*/  LDG.E R18, desc[UR18][R2.64+0x8] ;  /* 0x0000081202127981 */ /* 0x000ea8000c1e1900 */
[----:B------:R-:W5:Y:S04]  /*0730*/  LDG.E R20, desc[UR18][R2.64+0xc] ;  /* 0x00000c1202147981 */ /* 0x000f68000c1e1900 */
[----:B------:R-:W5:Y:S01]  /*0740*/  LDG.E R14, desc[UR18][R14.64] ;  /* 0x000000120e0e7981 */ /* 0x000f62000c1e1900 */
[----:B------:R-:W-:Y:S01]  /*0750*/  UIADD3 UR4, UPT, UPT, UR4, 0x4, URZ ;  /* 0x0000000404047890 */ /* 0x000fe2000fffe0ff */
[----:B----4-:R-:W-:-:S04]  /*0760*/  FFMA R5, R5, R6, R12 ;  /* 0x0000000605057223 */ /* 0x010fc8000000000c */
[----:B---3--:R-:W-:-:S04]  /*0770*/  FFMA R5, R16, R17, R5 ;  /* 0x0000001110057223 */ /* 0x008fc80000000005 */
[----:B--2---:R-:W-:-:S04]  /*0780*/  FFMA R5, R18, R19, R5 ;  /* 0x0000001312057223 */ /* 0x004fc80000000005 */
[----:B-----5:R-:W-:-:S07]  /*0790*/  FFMA R12, R20, R14, R5 ;  /* 0x0000000e140c7223 */ /* 0x020fce0000000005 */
.L_x_13:
[----:B------:R-:W-:Y:S05]  /*07a0*/  BRA.U !UP1, `(.L_x_12) ;  /* 0x0000000109a87547 */ /* 0x000fea000b800000 */
[----:B------:R-:W-:Y:S01]  /*07b0*/  UISETP.NE.AND UP0, UPT, UR5, 0x1, UPT ;  /* 0x000000010500788c */ /* 0x000fe2000bf05270 */
[----:B------:R-:W-:Y:S01]  /*07c0*/  MOV R7, UR4 ;  /* 0x0000000400077c02 */ /* 0x000fe20008000f00 */
[----:B------:R-:W-:Y:S02]  /*07d0*/  ULOP3.LUT UR5, UR20, 0x1, URZ, 0xc0, !UPT ;  /* 0x0000000114057892 */ /* 0x000fe4000f8ec0ff */
[----:B------:R-:W-:Y:S02]  /*07e0*/  MOV R15, UR20 ;  /* 0x00000014000f7c02 */ /* 0x000fe40008000f00 */
[----:B------:R-:W-:Y:S01]  /*07f0*/  UISETP.NE.U32.AND UP1, UPT, UR5, 0x1, UPT ;  /* 0x000000010500788c */ /* 0x000fe2000bf25070 */
[----:B------:R-:W-:-:S04]  /*0800*/  PLOP3.LUT P1, PT, PT, PT, UP0, 0x80, 0x8 ;  /* 0x000000000008781c */ /* 0x000fc80003f2f008 */
[----:B------:R-:W1:Y:S01]  /*0810*/  @UP0 LDCU.128 UR8, c[0x0][0x380] ;  /* 0x00007000ff0807ac */ /* 0x000e620008000c00 */
[----:B------:R-:W-:Y:S01]  /*0820*/  PLOP3.LUT P0, PT, PT, PT, UP1, 0x80, 0x8 ;  /* 0x000000000008781c */ /* 0x000fe20003f0f018 */
[----:B------:R-:W2:Y:S04]  /*0830*/  @UP0 LDCU.64 UR6, c[0x0][0x380] ;  /* 0x00007000ff0607ac */ /* 0x000ea80008000a00 */
[----:B------:R-:W3:Y:S03]  /*0840*/  @!UP1 LDCU.128 UR12, c[0x0][0x380] ;  /* 0x00007000ff0c97ac */ /* 0x000ee60008000c00 */
[C---:B------:R-:W-:Y:S02]  /*0850*/  @P1 IADD3 R3, PT, PT, R13.reuse, UR4, RZ ;  /* 0x000000040d031c10 */ /* 0x040fe4000fffe0ff */
[----:B------:R-:W-:Y:S01]  /*0860*/  @P1 IADD3 R6, P2, PT, R13, UR4, RZ ;  /* 0x000000040d061c10 */ /* 0x000fe2000ff5e0ff */
[----:B------:R-:W-:Y:S01]  /*0870*/  @UP0 UIADD3 UR4, UPT, UPT, UR4, 0x2, URZ ;  /* 0x0000000204040890 */ /* 0x000fe2000fffe0ff */
[----:B-1----:R-:W-:Y:S01]  /*0880*/  MOV R11, UR9 ;  /* 0x00000009000b7c02 */ /* 0x002fe20008000f00 */
[----:B------:R-:W-:Y:S01]  /*0890*/  IMAD.U32 R10, RZ, RZ, UR8 ;  /* 0x00000008ff0a7e24 */ /* 0x000fe2000f8e00ff */
[----:B------:R-:W-:-:S02]  /*08a0*/  MOV R4, UR10 ;  /* 0x0000000a00047c02 */ /* 0x000fc40008000f00 */
[----:B------:R-:W-:Y:S01]  /*08b0*/  MOV R5, UR11 ;  /* 0x0000000b00057c02 */ /* 0x000fe20008000f00 */
[----:B------:R-:W-:-:S04]  /*08c0*/  @P1 IMAD.WIDE.U32 R10, R3, 0x4, R10 ;  /* 0x00000004030a1825 */ /* 0x000fc800078e000a */
[----:B------:R-:W-:Y:S01]  /*08d0*/  @P1 IMAD R3, R7, UR20, R0 ;  /* 0x0000001407031c24 */ /* 0x000fe2000f8e0200 */
[----:B------:R-:W-:Y:S01]  /*08e0*/  @P1 IADD3.X R7, PT, PT, RZ, RZ, RZ, P2, !PT ;  /* 0x000000ffff071210 */ /* 0x000fe200017fe4ff */
[----:B------:R-:W-:Y:S01]  /*08f0*/  IMAD.U32 R19, RZ, RZ, UR4 ;  /* 0x00000004ff137e24 */ /* 0x000fe2000f8e00ff */
[C---:B--2---:R-:W-:Y:S01]  /*0900*/  @P1 LEA R2, P2, R6.reuse, UR6, 0x2 ;  /* 0x0000000606021c11 */ /* 0x044fe2000f8410ff */
[----:B------:R-:W-:Y:S01]  /*0910*/  @P1 IMAD.WIDE R4, R3, 0x4, R4 ;  /* 0x0000000403041825 */ /* 0x000fe200078e0204 */
[----:B------:R-:W-:Y:S01]  /*0920*/  @!P0 IADD3 R17, PT, PT, R13, UR4, RZ ;  /* 0x000000040d118c10 */ /* 0x000fe2000fffe0ff */
[----:B0-----:R-:W2:Y:S01]  /*0930*/  @P1 LDG.E R11, desc[UR18][R10.64] ;  /* 0x000000120a0b1981 */ /* 0x001ea2000c1e1900 */
[----:B------:R-:W-:Y:S01]  /*0940*/  @P1 LEA.HI.X R3, R6, UR7, R7, 0x2, P2 ;  /* 0x0000000706031c11 */ /* 0x000fe200090f1407 */
[----:B------:R-:W-:Y:S01]  /*0950*/  @!P0 IMAD R19, R19, UR20, R0 ;  /* 0x0000001413138c24 */ /* 0x000fe2000f8e0200 */
[----:B---3--:R-:W-:Y:S01]  /*0960*/  MOV R6, UR12 ;  /* 0x0000000c00067c02 */ /* 0x008fe20008000f00 */
[----:B------:R-:W-:Y:S01]  /*0970*/  @P1 IMAD.WIDE R14, R15, 0x4, R4 ;  /* 0x000000040f0e1825 */ /* 0x000fe200078e0204 */
[----:B------:R-:W-:Y:S01]  /*0980*/  MOV R7, UR13 ;  /* 0x0000000d00077c02 */ /* 0x000fe20008000f00 */
[----:B------:R-:W2:Y:S01]  /*0990*/  @P1 LDG.E R4, desc[UR18][R4.64] ;  /* 0x0000001204041981 */ /* 0x000ea2000c1e1900 */
[----:B------:R-:W-:-:S02]  /*09a0*/  MOV R8, UR14 ;  /* 0x0000000e00087c02 */ /* 0x000fc40008000f00 */
[----:B------:R-:W-:Y:S01]  /*09b0*/  MOV R9, UR15 ;  /* 0x0000000f00097c02 */ /* 0x000fe20008000f00 */
[----:B------:R-:W-:Y:S01]  /*09c0*/  @!P0 IMAD.WIDE.U32 R6, R17, 0x4, R6 ;  /* 0x0000000411068825 */ /* 0x000fe200078e0006 */
[----:B------:R-:W3:Y:S03]  /*09d0*/  @P1 LDG.E R14, desc[UR18][R14.64] ;  /* 0x000000120e0e1981 */ /* 0x000ee6000c1e1900 */
[----:B------:R-:W-:Y:S01]  /*09e0*/  @!P0 IMAD.WIDE R8, R19, 0x4, R8 ;  /* 0x0000000413088825 */ /* 0x000fe200078e0208 */
[----:B------:R-:W3:Y:S04]  /*09f0*/  @P1 LDG.E R2, desc[UR18][R2.64+0x4] ;  /* 0x0000041202021981 */ /* 0x000ee8000c1e1900 */
[----:B------:R-:W4:Y:S04]  /*0a00*/  @!P0 LDG.E R7, desc[UR18][R6.64] ;  /* 0x0000001206078981 */ /* 0x000f28000c1e1900 */
[----:B------:R-:W4:Y:S01]  /*0a10*/  @!P0 LDG.E R8, desc[UR18][R8.64] ;  /* 0x0000001208088981 */ /* 0x000f22000c1e1900 */
[----:B--2---:R-:W-:-:S04]  /*0a20*/  @P1 FFMA R11, R11, R4, R12 ;  /* 0x000000040b0b1223 */ /* 0x004fc8000000000c */
[----:B---3--:R-:W-:-:S04]  /*0a30*/  @P1 FFMA R12, R2, R14, R11 ;  /* 0x0000000e020c1223 */ /* 0x008fc8000000000b */
[----:B----4-:R-:W-:-:S07]  /*0a40*/  @!P0 FFMA R12, R7, R8, R12 ;  /* 0x00000008070c8223 */ /* 0x010fce000000000c */
.L_x_12:
[----:B------:R-:W1:Y:S01]  /*0a50*/  LDC.64 R2, c[0x0][0x390] ;  /* 0x0000e400ff027b82 */ /* 0x000e620000000a00 */
[----:B------:R-:W-:-:S05]  /*0a60*/  IADD3 R13, PT, PT, R0, R13, RZ ;  /* 0x0000000d000d7210 */ /* 0x000fca0007ffe0ff */
[----:B-1----:R-:W-:-:S05]  /*0a70*/  IMAD.WIDE R2, R13, 0x4, R2 ;  /* 0x000000040d027825 */ /* 0x002fca00078e0202 */
[----:B0-----:R-:W-:Y:S01]  /*0a80*/  STG.E desc[UR18][R2.64], R12 ;  /* 0x0000000c02007986 */ /* 0x001fe2000c101912 */
[----:B------:R-:W-:Y:S05]  /*0a90*/  EXIT ;  /* 0x000000000000794d */ /* 0x000fea0003800000 */
.L_x_14:
        /* <DEDUP_REMOVED lines=14> */
.L_x_17:


//--------------------- .text._Z13cudaMatrixAddPfS_S_ --------------------------
	.section	.text._Z13cudaMatrixAddPfS_S_,"ax",@progbits
	.align	128
        .global         _Z13cudaMatrixAddPfS_S_
        .type           _Z13cudaMatrixAddPfS_S_,@function
        .size           _Z13cudaMatrixAddPfS_S_,(.L_x_18 - _Z13cudaMatrixAddPfS_S_)
        .other          _Z13cudaMatrixAddPfS_S_,@"STO_CUDA_ENTRY STV_DEFAULT"
_Z13cudaMatrixAddPfS_S_:
.text._Z13cudaMatrixAddPfS_S_:
[----:B------:R-:W-:Y:S01]  /*0000*/  LDC R1, c[0x0][0x37c] ;  /* 0x0000df00ff017b82 */ /* 0x000fe20000000800 */
[----:B------:R-:W0:Y:S07]  /*0010*/  S2R R9, SR_CTAID.X ;  /* 0x0000000000097919 */ /* 0x000e2e0000002500 */
[----:B------:R-:W0:Y:S01]  /*0020*/  LDC.64 R2, c[0x0][0x380] ;  /* 0x0000e000ff027b82 */ /* 0x000e220000000a00 */
[----:B------:R-:W1:Y:S07]  /*0030*/  LDCU.64 UR4, c[0x0][0x358] ;  /* 0x00006b00ff0477ac */ /* 0x000e6e0008000a00 */
[----:B------:R-:W2:Y:S08]  /*0040*/  LDC.64 R4, c[0x0][0x388] ;  /* 0x0000e200ff047b82 */ /* 0x000eb00000000a00 */
[----:B------:R-:W3:Y:S01]  /*0050*/  LDC.64 R6, c[0x0][0x390] ;  /* 0x0000e400ff067b82 */ /* 0x000ee20000000a00 */
[----:B0-----:R-:W-:-:S04]  /*0060*/  IMAD.WIDE.U32 R2, R9, 0x4, R2 ;  /* 0x0000000409027825 */ /* 0x001fc800078e0002 */
[C---:B--2---:R-:W-:Y:S02]  /*0070*/  IMAD.WIDE.U32 R4, R9.reuse, 0x4, R4 ;  /* 0x0000000409047825 */ /* 0x044fe400078e0004 */
[----:B-1----:R-:W2:Y:S04]  /*0080*/  LDG.E R2, desc[UR4][R2.64] ;  /* 0x0000000402027981 */ /* 0x002ea8000c1e1900 */
[----:B------:R-:W2:Y:S01]  /*0090*/  LDG.E R5, desc[UR4][R4.64] ;  /* 0x0000000404057981 */ /* 0x000ea2000c1e1900 */
[----:B---3--:R-:W-:-:S04]  /*00a0*/  IMAD.WIDE.U32 R6, R9, 0x4, R6 ;  /* 0x0000000409067825 */ /* 0x008fc800078e0006 */
[----:B--2---:R-:W-:-:S05]  /*00b0*/  FADD R9, R2, R5 ;  /* 0x0000000502097221 */ /* 0x004fca0000000000 */
[----:B------:R-:W-:Y:S01]  /*00c0*/  STG.E desc[UR4][R6.64], R9 ;  /* 0x0000000906007986 */ /* 0x000fe2000c101904 */
[----:B------:R-:W-:Y:S05]  /*00d0*/  EXIT ;  /* 0x000000000000794d */ /* 0x000fea0003800000 */
.L_x_15:
        /* <DEDUP_REMOVED lines=10> */
.L_x_18:


//--------------------- .nv.global.init           --------------------------
	.section	.nv.global.init,"aw",@progbits
.nv.global.init:
	.type		$str,@object
	.size		$str,(.L_0 - $str)
$str:
        /*0000*/ 	.byte	0x63, 0x6f, 0x6c, 0x20, 0x3d, 0x20, 0x25, 0x64, 0x2c, 0x20, 0x72, 0x6f, 0x77, 0x20, 0x3d, 0x20
        /*0010*/ 	.byte	0x25, 0x64, 0x0a, 0x00
.L_0:


//--------------------- .nv.shared.reserved.0     --------------------------
	.section	.nv.shared.reserved.0,"aw",@nobits
	.weak		__nv_reservedSMEM_offset_0_alias
	.size		__nv_reservedSMEM_offset_0_alias, 0, 64
	.other		__nv_reservedSMEM_offset_0_alias,@"STO_CUDA_RESERVED_SHARED STV_DEFAULT"
__nv_reservedSMEM_offset_0_alias:
	.zero		0
	.zero		64


//--------------------- .nv.constant0._Z16cudaMatrixConv2DPfS_S_iiii --------------------------
	.section	.nv.constant0._Z16cudaMatrixConv2DPfS_S_iiii,"a",@progbits
	.sectionflags	@""
	.align	4
.nv.constant0._Z16cudaMatrixConv2DPfS_S_iiii:
	.zero		936


//--------------------- .nv.constant0._Z14cudaMatrixMultPfS_S_i --------------------------
	.section	.nv.constant0._Z14cudaMatrixMultPfS_S_i,"a",@progbits
	.sectionflags	@""
	.align	4
.nv.constant0._Z14cudaMatrixMultPfS_S_i:
	.zero		924


//--------------------- .nv.constant0._Z13cudaMatrixAddPfS_S_ --------------------------
	.section	.nv.constant0._Z13cudaMatrixAddPfS_S_,"a",@progbits
	.sectionflags	@""
	.align	4
.nv.constant0._Z13cudaMatrixAddPfS_S_:
	.zero		920


//--------------------- SYMBOLS --------------------------

	.type		.nv.reservedSmem.offset0,@object
	.size		.nv.reservedSmem.offset0,0x4
	.type		vprintf,@function
